//
// Generated by NVIDIA NVVM Compiler
//
// Compiler Build ID: CL-36424714
// Cuda compilation tools, release 13.0, V13.0.88
// Based on NVVM 20.0.0
//

.version 9.0
.target sm_100
.address_size 64

	// .globl	_Z25manhattan_distance_kernelPKfS0_iPfPi
.func  (.param .b64 func_retval0) __internal_accurate_pow
(
	.param .b64 __internal_accurate_pow_param_0
)
;

.visible .entry _Z25manhattan_distance_kernelPKfS0_iPfPi(
	.param .u64 .ptr .align 1 _Z25manhattan_distance_kernelPKfS0_iPfPi_param_0,
	.param .u64 .ptr .align 1 _Z25manhattan_distance_kernelPKfS0_iPfPi_param_1,
	.param .u32 _Z25manhattan_distance_kernelPKfS0_iPfPi_param_2,
	.param .u64 .ptr .align 1 _Z25manhattan_distance_kernelPKfS0_iPfPi_param_3,
	.param .u64 .ptr .align 1 _Z25manhattan_distance_kernelPKfS0_iPfPi_param_4
)
{
	.reg .pred 	%p<3>;
	.reg .b32 	%r<10>;
	.reg .b32 	%f<10>;
	.reg .b64 	%rd<15>;

	ld.param.u64 	%rd3, [_Z25manhattan_distance_kernelPKfS0_iPfPi_param_0];
	ld.param.u64 	%rd6, [_Z25manhattan_distance_kernelPKfS0_iPfPi_param_1];
	ld.param.u32 	%r2, [_Z25manhattan_distance_kernelPKfS0_iPfPi_param_2];
	ld.param.u64 	%rd4, [_Z25manhattan_distance_kernelPKfS0_iPfPi_param_3];
	ld.param.u64 	%rd5, [_Z25manhattan_distance_kernelPKfS0_iPfPi_param_4];
	cvta.to.global.u64 	%rd1, %rd6;
	mov.u32 	%r3, %ctaid.x;
	mov.u32 	%r4, %ntid.x;
	mov.u32 	%r5, %tid.x;
	mad.lo.s32 	%r1, %r3, %r4, %r5;
	setp.ge.s32 	%p1, %r1, %r2;
	@%p1 bra 	$L__BB0_3;
	cvta.to.global.u64 	%rd7, %rd3;
	mul.lo.s32 	%r6, %r1, 3;
	mul.wide.s32 	%rd8, %r6, 4;
	add.s64 	%rd2, %rd7, %rd8;
	ld.global.f32 	%f1, [%rd2+4];
	ld.global.f32 	%f2, [%rd1+4];
	setp.neu.f32 	%p2, %f1, %f2;
	@%p2 bra 	$L__BB0_3;
	ld.global.f32 	%f3, [%rd2];
	cvt.rzi.s32.f32 	%r7, %f3;
	cvta.to.global.u64 	%rd9, %rd4;
	mul.wide.s32 	%rd10, %r7, 4;
	add.s64 	%rd11, %rd9, %rd10;
	ld.global.f32 	%f4, [%rd2+8];
	ld.global.f32 	%f5, [%rd1+8];
	sub.f32 	%f6, %f4, %f5;
	abs.f32 	%f7, %f6;
	atom.global.add.f32 	%f8, [%rd11+-4], %f7;
	ld.global.f32 	%f9, [%rd2];
	cvt.rzi.s32.f32 	%r8, %f9;
	cvta.to.global.u64 	%rd12, %rd5;
	mul.wide.s32 	%rd13, %r8, 4;
	add.s64 	%rd14, %rd12, %rd13;
	atom.global.add.u32 	%r9, [%rd14+-4], 1;
$L__BB0_3:
	ret;

}
	// .globl	_Z25euclidian_distance_kernelPKfS0_iPfPi
.visible .entry _Z25euclidian_distance_kernelPKfS0_iPfPi(
	.param .u64 .ptr .align 1 _Z25euclidian_distance_kernelPKfS0_iPfPi_param_0,
	.param .u64 .ptr .align 1 _Z25euclidian_distance_kernelPKfS0_iPfPi_param_1,
	.param .u32 _Z25euclidian_distance_kernelPKfS0_iPfPi_param_2,
	.param .u64 .ptr .align 1 _Z25euclidian_distance_kernelPKfS0_iPfPi_param_3,
	.param .u64 .ptr .align 1 _Z25euclidian_distance_kernelPKfS0_iPfPi_param_4
)
{
	.reg .pred 	%p<16>;
	.reg .b32 	%r<28>;
	.reg .b32 	%f<11>;
	.reg .b64 	%rd<15>;
	.reg .b64 	%fd<18>;

	ld.param.u64 	%rd4, [_Z25euclidian_distance_kernelPKfS0_iPfPi_param_0];
	ld.param.u64 	%rd7, [_Z25euclidian_distance_kernelPKfS0_iPfPi_param_1];
	ld.param.u32 	%r5, [_Z25euclidian_distance_kernelPKfS0_iPfPi_param_2];
	ld.param.u64 	%rd5, [_Z25euclidian_distance_kernelPKfS0_iPfPi_param_3];
	ld.param.u64 	%rd6, [_Z25euclidian_distance_kernelPKfS0_iPfPi_param_4];
	cvta.to.global.u64 	%rd1, %rd7;
	mov.u32 	%r6, %ctaid.x;
	mov.u32 	%r7, %ntid.x;
	mov.u32 	%r8, %tid.x;
	mad.lo.s32 	%r1, %r6, %r7, %r8;
	setp.ge.s32 	%p1, %r1, %r5;
	@%p1 bra 	$L__BB1_10;
	cvta.to.global.u64 	%rd8, %rd4;
	mul.lo.s32 	%r9, %r1, 3;
	mul.wide.s32 	%rd9, %r9, 4;
	add.s64 	%rd2, %rd8, %rd9;
	ld.global.f32 	%f2, [%rd2+4];
	ld.global.f32 	%f3, [%rd1+4];
	setp.neu.f32 	%p2, %f2, %f3;
	@%p2 bra 	$L__BB1_10;
	ld.global.f32 	%f4, [%rd2];
	cvt.rzi.s32.f32 	%r10, %f4;
	cvta.to.global.u64 	%rd10, %rd5;
	mul.wide.s32 	%rd11, %r10, 4;
	add.s64 	%rd3, %rd10, %rd11;
	ld.global.f32 	%f5, [%rd2+8];
	ld.global.f32 	%f6, [%rd1+8];
	sub.f32 	%f1, %f5, %f6;
	cvt.f64.f32 	%fd1, %f1;
	{
	.reg .b32 %temp; 
	mov.b64 	{%temp, %r2}, %fd1;
	}
	mov.f64 	%fd9, 0d4000000000000000;
	{
	.reg .b32 %temp; 
	mov.b64 	{%temp, %r11}, %fd9;
	}
	and.b32  	%r4, %r11, 2146435072;
	setp.eq.s32 	%p3, %r4, 1062207488;
	abs.f64 	%fd2, %fd1;
	{ // callseq 0, 0
	.param .b64 param0;
	st.param.f64 	[param0], %fd2;
	.param .b64 retval0;
	call.uni (retval0), 
	__internal_accurate_pow, 
	(
	param0
	);
	ld.param.f64 	%fd10, [retval0];
	} // callseq 0
	setp.lt.s32 	%p4, %r2, 0;
	neg.f64 	%fd12, %fd10;
	selp.f64 	%fd13, %fd12, %fd10, %p3;
	selp.f64 	%fd17, %fd13, %fd10, %p4;
	setp.neu.f32 	%p5, %f1, 0f00000000;
	@%p5 bra 	$L__BB1_4;
	setp.eq.s32 	%p6, %r4, 1062207488;
	selp.b32 	%r12, %r2, 0, %p6;
	setp.lt.s32 	%p7, %r11, 0;
	or.b32  	%r13, %r12, 2146435072;
	selp.b32 	%r14, %r13, %r12, %p7;
	mov.b32 	%r15, 0;
	mov.b64 	%fd17, {%r15, %r14};
$L__BB1_4:
	add.f64 	%fd14, %fd1, 0d4000000000000000;
	{
	.reg .b32 %temp; 
	mov.b64 	{%temp, %r16}, %fd14;
	}
	and.b32  	%r17, %r16, 2146435072;
	setp.ne.s32 	%p8, %r17, 2146435072;
	@%p8 bra 	$L__BB1_9;
	setp.num.f32 	%p9, %f1, %f1;
	@%p9 bra 	$L__BB1_7;
	mov.f64 	%fd15, 0d4000000000000000;
	add.rn.f64 	%fd17, %fd1, %fd15;
	bra.uni 	$L__BB1_9;
$L__BB1_7:
	setp.neu.f64 	%p10, %fd2, 0d7FF0000000000000;
	@%p10 bra 	$L__BB1_9;
	setp.lt.s32 	%p11, %r2, 0;
	setp.eq.s32 	%p12, %r4, 1062207488;
	setp.lt.s32 	%p13, %r11, 0;
	selp.b32 	%r19, 0, 2146435072, %p13;
	and.b32  	%r20, %r11, 2147483647;
	setp.ne.s32 	%p14, %r20, 1071644672;
	or.b32  	%r21, %r19, -2147483648;
	selp.b32 	%r22, %r21, %r19, %p14;
	selp.b32 	%r23, %r22, %r19, %p12;
	selp.b32 	%r24, %r23, %r19, %p11;
	mov.b32 	%r25, 0;
	mov.b64 	%fd17, {%r25, %r24};
$L__BB1_9:
	setp.eq.f32 	%p15, %f1, 0f3F800000;
	cvt.rn.f32.f64 	%f7, %fd17;
	selp.f32 	%f8, 0f3F800000, %f7, %p15;
	atom.global.add.f32 	%f9, [%rd3+-4], %f8;
	ld.global.f32 	%f10, [%rd2];
	cvt.rzi.s32.f32 	%r26, %f10;
	cvta.to.global.u64 	%rd12, %rd6;
	mul.wide.s32 	%rd13, %r26, 4;
	add.s64 	%rd14, %rd12, %rd13;
	atom.global.add.u32 	%r27, [%rd14+-4], 1;
$L__BB1_10:
	ret;

}
	// .globl	_Z18dot_product_kernelPKfS0_iPf
.visible .entry _Z18dot_product_kernelPKfS0_iPf(
	.param .u64 .ptr .align 1 _Z18dot_product_kernelPKfS0_iPf_param_0,
	.param .u64 .ptr .align 1 _Z18dot_product_kernelPKfS0_iPf_param_1,
	.param .u32 _Z18dot_product_kernelPKfS0_iPf_param_2,
	.param .u64 .ptr .align 1 _Z18dot_product_kernelPKfS0_iPf_param_3
)
{
	.reg .pred 	%p<3>;
	.reg .b32 	%r<8>;
	.reg .b32 	%f<8>;
	.reg .b64 	%rd<11>;

	ld.param.u64 	%rd5, [_Z18dot_product_kernelPKfS0_iPf_param_0];
	ld.param.u64 	%rd3, [_Z18dot_product_kernelPKfS0_iPf_param_1];
	ld.param.u32 	%r2, [_Z18dot_product_kernelPKfS0_iPf_param_2];
	ld.param.u64 	%rd4, [_Z18dot_product_kernelPKfS0_iPf_param_3];
	cvta.to.global.u64 	%rd1, %rd5;
	mov.u32 	%r3, %ctaid.x;
	mov.u32 	%r4, %ntid.x;
	mov.u32 	%r5, %tid.x;
	mad.lo.s32 	%r1, %r3, %r4, %r5;
	setp.ge.s32 	%p1, %r1, %r2;
	@%p1 bra 	$L__BB2_3;
	cvta.to.global.u64 	%rd6, %rd3;
	mul.lo.s32 	%r6, %r1, 3;
	mul.wide.s32 	%rd7, %r6, 4;
	add.s64 	%rd2, %rd6, %rd7;
	ld.global.f32 	%f1, [%rd2+4];
	ld.global.f32 	%f2, [%rd1+4];
	setp.neu.f32 	%p2, %f1, %f2;
	@%p2 bra 	$L__BB2_3;
	ld.global.f32 	%f3, [%rd2];
	cvt.rzi.s32.f32 	%r7, %f3;
	cvta.to.global.u64 	%rd8, %rd4;
	mul.wide.s32 	%rd9, %r7, 4;
	add.s64 	%rd10, %rd8, %rd9;
	ld.global.f32 	%f4, [%rd2+8];
	ld.global.f32 	%f5, [%rd1+8];
	mul.f32 	%f6, %f4, %f5;
	atom.global.add.f32 	%f7, [%rd10+-4], %f6;
$L__BB2_3:
	ret;

}
	// .globl	_Z18norm_vector_kernelPKfiPf
.visible .entry _Z18norm_vector_kernelPKfiPf(
	.param .u64 .ptr .align 1 _Z18norm_vector_kernelPKfiPf_param_0,
	.param .u32 _Z18norm_vector_kernelPKfiPf_param_1,
	.param .u64 .ptr .align 1 _Z18norm_vector_kernelPKfiPf_param_2
)
{
	.reg .pred 	%p<2>;
	.reg .b32 	%r<8>;
	.reg .b32 	%f<5>;
	.reg .b64 	%rd<9>;

	ld.param.u64 	%rd1, [_Z18norm_vector_kernelPKfiPf_param_0];
	ld.param.u32 	%r2, [_Z18norm_vector_kernelPKfiPf_param_1];
	ld.param.u64 	%rd2, [_Z18norm_vector_kernelPKfiPf_param_2];
	mov.u32 	%r3, %ctaid.x;
	mov.u32 	%r4, %ntid.x;
	mov.u32 	%r5, %tid.x;
	mad.lo.s32 	%r1, %r3, %r4, %r5;
	setp.ge.s32 	%p1, %r1, %r2;
	@%p1 bra 	$L__BB3_2;
	cvta.to.global.u64 	%rd3, %rd1;
	cvta.to.global.u64 	%rd4, %rd2;
	mul.lo.s32 	%r6, %r1, 3;
	mul.wide.s32 	%rd5, %r6, 4;
	add.s64 	%rd6, %rd3, %rd5;
	ld.global.f32 	%f1, [%rd6];
	cvt.rzi.s32.f32 	%r7, %f1;
	mul.wide.s32 	%rd7, %r7, 4;
	add.s64 	%rd8, %rd4, %rd7;
	ld.global.f32 	%f2, [%rd6+8];
	mul.f32 	%f3, %f2, %f2;
	atom.global.add.f32 	%f4, [%rd8+-4], %f3;
$L__BB3_2:
	ret;

}
	// .globl	_Z15varianza_kernelPKfPfiS1_
.visible .entry _Z15varianza_kernelPKfPfiS1_(
	.param .u64 .ptr .align 1 _Z15varianza_kernelPKfPfiS1__param_0,
	.param .u64 .ptr .align 1 _Z15varianza_kernelPKfPfiS1__param_1,
	.param .u32 _Z15varianza_kernelPKfPfiS1__param_2,
	.param .u64 .ptr .align 1 _Z15varianza_kernelPKfPfiS1__param_3
)
{
	.reg .pred 	%p<15>;
	.reg .b32 	%r<26>;
	.reg .b32 	%f<8>;
	.reg .b64 	%rd<12>;
	.reg .b64 	%fd<18>;

	ld.param.u64 	%rd2, [_Z15varianza_kernelPKfPfiS1__param_0];
	ld.param.u64 	%rd3, [_Z15varianza_kernelPKfPfiS1__param_1];
	ld.param.u32 	%r5, [_Z15varianza_kernelPKfPfiS1__param_2];
	ld.param.u64 	%rd4, [_Z15varianza_kernelPKfPfiS1__param_3];
	mov.u32 	%r6, %ctaid.x;
	mov.u32 	%r7, %ntid.x;
	mov.u32 	%r8, %tid.x;
	mad.lo.s32 	%r1, %r6, %r7, %r8;
	setp.ge.s32 	%p1, %r1, %r5;
	@%p1 bra 	$L__BB4_9;
	cvta.to.global.u64 	%rd5, %rd2;
	cvta.to.global.u64 	%rd6, %rd4;
	cvta.to.global.u64 	%rd7, %rd3;
	mul.lo.s32 	%r9, %r1, 3;
	mul.wide.s32 	%rd8, %r9, 4;
	add.s64 	%rd9, %rd5, %rd8;
	ld.global.f32 	%f2, [%rd9];
	cvt.rzi.s32.f32 	%r10, %f2;
	mul.wide.s32 	%rd10, %r10, 4;
	add.s64 	%rd1, %rd7, %rd10;
	ld.global.f32 	%f3, [%rd9+8];
	add.s64 	%rd11, %rd6, %rd10;
	ld.global.f32 	%f4, [%rd11+-4];
	sub.f32 	%f1, %f3, %f4;
	cvt.f64.f32 	%fd1, %f1;
	{
	.reg .b32 %temp; 
	mov.b64 	{%temp, %r2}, %fd1;
	}
	mov.f64 	%fd9, 0d4000000000000000;
	{
	.reg .b32 %temp; 
	mov.b64 	{%temp, %r11}, %fd9;
	}
	and.b32  	%r4, %r11, 2146435072;
	setp.eq.s32 	%p2, %r4, 1062207488;
	abs.f64 	%fd2, %fd1;
	{ // callseq 1, 0
	.param .b64 param0;
	st.param.f64 	[param0], %fd2;
	.param .b64 retval0;
	call.uni (retval0), 
	__internal_accurate_pow, 
	(
	param0
	);
	ld.param.f64 	%fd10, [retval0];
	} // callseq 1
	setp.lt.s32 	%p3, %r2, 0;
	neg.f64 	%fd12, %fd10;
	selp.f64 	%fd13, %fd12, %fd10, %p2;
	selp.f64 	%fd17, %fd13, %fd10, %p3;
	setp.neu.f32 	%p4, %f1, 0f00000000;
	@%p4 bra 	$L__BB4_3;
	setp.eq.s32 	%p5, %r4, 1062207488;
	selp.b32 	%r12, %r2, 0, %p5;
	setp.lt.s32 	%p6, %r11, 0;
	or.b32  	%r13, %r12, 2146435072;
	selp.b32 	%r14, %r13, %r12, %p6;
	mov.b32 	%r15, 0;
	mov.b64 	%fd17, {%r15, %r14};
$L__BB4_3:
	add.f64 	%fd14, %fd1, 0d4000000000000000;
	{
	.reg .b32 %temp; 
	mov.b64 	{%temp, %r16}, %fd14;
	}
	and.b32  	%r17, %r16, 2146435072;
	setp.ne.s32 	%p7, %r17, 2146435072;
	@%p7 bra 	$L__BB4_8;
	setp.num.f32 	%p8, %f1, %f1;
	@%p8 bra 	$L__BB4_6;
	mov.f64 	%fd15, 0d4000000000000000;
	add.rn.f64 	%fd17, %fd1, %fd15;
	bra.uni 	$L__BB4_8;
$L__BB4_6:
	setp.neu.f64 	%p9, %fd2, 0d7FF0000000000000;
	@%p9 bra 	$L__BB4_8;
	setp.lt.s32 	%p10, %r2, 0;
	setp.eq.s32 	%p11, %r4, 1062207488;
	setp.lt.s32 	%p12, %r11, 0;
	selp.b32 	%r19, 0, 2146435072, %p12;
	and.b32  	%r20, %r11, 2147483647;
	setp.ne.s32 	%p13, %r20, 1071644672;
	or.b32  	%r21, %r19, -2147483648;
	selp.b32 	%r22, %r21, %r19, %p13;
	selp.b32 	%r23, %r22, %r19, %p11;
	selp.b32 	%r24, %r23, %r19, %p10;
	mov.b32 	%r25, 0;
	mov.b64 	%fd17, {%r25, %r24};
$L__BB4_8:
	setp.eq.f32 	%p14, %f1, 0f3F800000;
	cvt.rn.f32.f64 	%f5, %fd17;
	selp.f32 	%f6, 0f3F800000, %f5, %p14;
	atom.global.add.f32 	%f7, [%rd1+-4], %f6;
$L__BB4_9:
	ret;

}
	// .globl	_Z17covarianza_kernelPKfS0_iPfS1_
.visible .entry _Z17covarianza_kernelPKfS0_iPfS1_(
	.param .u64 .ptr .align 1 _Z17covarianza_kernelPKfS0_iPfS1__param_0,
	.param .u64 .ptr .align 1 _Z17covarianza_kernelPKfS0_iPfS1__param_1,
	.param .u32 _Z17covarianza_kernelPKfS0_iPfS1__param_2,
	.param .u64 .ptr .align 1 _Z17covarianza_kernelPKfS0_iPfS1__param_3,
	.param .u64 .ptr .align 1 _Z17covarianza_kernelPKfS0_iPfS1__param_4
)
{
	.reg .pred 	%p<3>;
	.reg .b32 	%r<9>;
	.reg .b32 	%f<13>;
	.reg .b64 	%rd<16>;

	ld.param.u64 	%rd3, [_Z17covarianza_kernelPKfS0_iPfS1__param_0];
	ld.param.u64 	%rd6, [_Z17covarianza_kernelPKfS0_iPfS1__param_1];
	ld.param.u32 	%r2, [_Z17covarianza_kernelPKfS0_iPfS1__param_2];
	ld.param.u64 	%rd4, [_Z17covarianza_kernelPKfS0_iPfS1__param_3];
	ld.param.u64 	%rd5, [_Z17covarianza_kernelPKfS0_iPfS1__param_4];
	cvta.to.global.u64 	%rd1, %rd6;
	mov.u32 	%r3, %ctaid.x;
	mov.u32 	%r4, %ntid.x;
	mov.u32 	%r5, %tid.x;
	mad.lo.s32 	%r1, %r3, %r4, %r5;
	setp.ge.s32 	%p1, %r1, %r2;
	@%p1 bra 	$L__BB5_3;
	cvta.to.global.u64 	%rd7, %rd3;
	mul.lo.s32 	%r6, %r1, 3;
	mul.wide.s32 	%rd8, %r6, 4;
	add.s64 	%rd2, %rd7, %rd8;
	ld.global.f32 	%f1, [%rd2+4];
	ld.global.f32 	%f2, [%rd1+4];
	setp.neu.f32 	%p2, %f1, %f2;
	@%p2 bra 	$L__BB5_3;
	cvta.to.global.u64 	%rd9, %rd5;
	ld.global.f32 	%f3, [%rd2];
	cvt.rzi.s32.f32 	%r7, %f3;
	cvta.to.global.u64 	%rd10, %rd4;
	mul.wide.s32 	%rd11, %r7, 4;
	add.s64 	%rd12, %rd10, %rd11;
	ld.global.f32 	%f4, [%rd1+8];
	ld.global.f32 	%f5, [%rd1];
	cvt.rzi.s32.f32 	%r8, %f5;
	mul.wide.s32 	%rd13, %r8, 4;
	add.s64 	%rd14, %rd9, %rd13;
	ld.global.f32 	%f6, [%rd14+-4];
	sub.f32 	%f7, %f4, %f6;
	ld.global.f32 	%f8, [%rd2+8];
	add.s64 	%rd15, %rd9, %rd11;
	ld.global.f32 	%f9, [%rd15+-4];
	sub.f32 	%f10, %f8, %f9;
	mul.f32 	%f11, %f7, %f10;
	atom.global.add.f32 	%f12, [%rd12+-4], %f11;
$L__BB5_3:
	ret;

}
	// .globl	_Z12media_kernelPKfiPfS1_
.visible .entry _Z12media_kernelPKfiPfS1_(
	.param .u64 .ptr .align 1 _Z12media_kernelPKfiPfS1__param_0,
	.param .u32 _Z12media_kernelPKfiPfS1__param_1,
	.param .u64 .ptr .align 1 _Z12media_kernelPKfiPfS1__param_2,
	.param .u64 .ptr .align 1 _Z12media_kernelPKfiPfS1__param_3
)
{
	.reg .pred 	%p<2>;
	.reg .b32 	%r<9>;
	.reg .b32 	%f<6>;
	.reg .b64 	%rd<13>;

	ld.param.u64 	%rd1, [_Z12media_kernelPKfiPfS1__param_0];
	ld.param.u32 	%r2, [_Z12media_kernelPKfiPfS1__param_1];
	ld.param.u64 	%rd2, [_Z12media_kernelPKfiPfS1__param_2];
	ld.param.u64 	%rd3, [_Z12media_kernelPKfiPfS1__param_3];
	mov.u32 	%r3, %ctaid.x;
	mov.u32 	%r4, %ntid.x;
	mov.u32 	%r5, %tid.x;
	mad.lo.s32 	%r1, %r3, %r4, %r5;
	setp.ge.s32 	%p1, %r1, %r2;
	@%p1 bra 	$L__BB6_2;
	cvta.to.global.u64 	%rd4, %rd1;
	cvta.to.global.u64 	%rd5, %rd2;
	cvta.to.global.u64 	%rd6, %rd3;
	mul.lo.s32 	%r6, %r1, 3;
	mul.wide.s32 	%rd7, %r6, 4;
	add.s64 	%rd8, %rd4, %rd7;
	ld.global.f32 	%f1, [%rd8];
	cvt.rzi.s32.f32 	%r7, %f1;
	mul.wide.s32 	%rd9, %r7, 4;
	add.s64 	%rd10, %rd5, %rd9;
	ld.global.f32 	%f2, [%rd8+8];
	atom.global.add.f32 	%f3, [%rd10+-4], %f2;
	ld.global.f32 	%f4, [%rd8];
	cvt.rzi.s32.f32 	%r8, %f4;
	mul.wide.s32 	%rd11, %r8, 4;
	add.s64 	%rd12, %rd6, %rd11;
	atom.global.add.f32 	%f5, [%rd12+-4], 0f3F800000;
$L__BB6_2:
	ret;

}
.func  (.param .b64 func_retval0) __internal_accurate_pow(
	.param .b64 __internal_accurate_pow_param_0
)
{
	.reg .pred 	%p<8>;
	.reg .b32 	%r<49>;
	.reg .b32 	%f<3>;
	.reg .b64 	%fd<109>;

	ld.param.f64 	%fd10, [__internal_accurate_pow_param_0];
	{
	.reg .b32 %temp; 
	mov.b64 	{%temp, %r46}, %fd10;
	}
	{
	.reg .b32 %temp; 
	mov.b64 	{%r45, %temp}, %fd10;
	}
	shr.u32 	%r47, %r46, 20;
	setp.gt.u32 	%p1, %r46, 1048575;
	@%p1 bra 	$L__BB7_2;
	mul.f64 	%fd11, %fd10, 0d4350000000000000;
	{
	.reg .b32 %temp; 
	mov.b64 	{%temp, %r46}, %fd11;
	}
	{
	.reg .b32 %temp; 
	mov.b64 	{%r45, %temp}, %fd11;
	}
	shr.u32 	%r16, %r46, 20;
	add.s32 	%r47, %r16, -54;
$L__BB7_2:
	add.s32 	%r48, %r47, -1023;
	and.b32  	%r17, %r46, -2146435073;
	or.b32  	%r18, %r17, 1072693248;
	mov.b64 	%fd107, {%r45, %r18};
	setp.lt.u32 	%p2, %r18, 1073127583;
	@%p2 bra 	$L__BB7_4;
	{
	.reg .b32 %temp; 
	mov.b64 	{%r19, %temp}, %fd107;
	}
	{
	.reg .b32 %temp; 
	mov.b64 	{%temp, %r20}, %fd107;
	}
	add.s32 	%r21, %r20, -1048576;
	mov.b64 	%fd107, {%r19, %r21};
	add.s32 	%r48, %r47, -1022;
$L__BB7_4:
	add.f64 	%fd12, %fd107, 0dBFF0000000000000;
	add.f64 	%fd13, %fd107, 0d3FF0000000000000;
	rcp.approx.ftz.f64 	%fd14, %fd13;
	neg.f64 	%fd15, %fd13;
	fma.rn.f64 	%fd16, %fd15, %fd14, 0d3FF0000000000000;
	fma.rn.f64 	%fd17, %fd16, %fd16, %fd16;
	fma.rn.f64 	%fd18, %fd17, %fd14, %fd14;
	mul.f64 	%fd19, %fd12, %fd18;
	fma.rn.f64 	%fd20, %fd12, %fd18, %fd19;
	mul.f64 	%fd21, %fd20, %fd20;
	fma.rn.f64 	%fd22, %fd21, 0d3EB0F5FF7D2CAFE2, 0d3ED0F5D241AD3B5A;
	fma.rn.f64 	%fd23, %fd22, %fd21, 0d3EF3B20A75488A3F;
	fma.rn.f64 	%fd24, %fd23, %fd21, 0d3F1745CDE4FAECD5;
	fma.rn.f64 	%fd25, %fd24, %fd21, 0d3F3C71C7258A578B;
	fma.rn.f64 	%fd26, %fd25, %fd21, 0d3F6249249242B910;
	fma.rn.f64 	%fd27, %fd26, %fd21, 0d3F89999999999DFB;
	sub.f64 	%fd28, %fd12, %fd20;
	add.f64 	%fd29, %fd28, %fd28;
	neg.f64 	%fd30, %fd20;
	fma.rn.f64 	%fd31, %fd30, %fd12, %fd29;
	mul.f64 	%fd32, %fd18, %fd31;
	fma.rn.f64 	%fd33, %fd21, %fd27, 0d3FB5555555555555;
	mov.f64 	%fd34, 0d3FB5555555555555;
	sub.f64 	%fd35, %fd34, %fd33;
	fma.rn.f64 	%fd36, %fd21, %fd27, %fd35;
	add.f64 	%fd37, %fd36, 0dBC46A4CB00B9E7B0;
	add.f64 	%fd38, %fd33, %fd37;
	sub.f64 	%fd39, %fd33, %fd38;
	add.f64 	%fd40, %fd37, %fd39;
	mul.rn.f64 	%fd41, %fd20, %fd20;
	neg.f64 	%fd42, %fd41;
	fma.rn.f64 	%fd43, %fd20, %fd20, %fd42;
	{
	.reg .b32 %temp; 
	mov.b64 	{%r22, %temp}, %fd32;
	}
	{
	.reg .b32 %temp; 
	mov.b64 	{%temp, %r23}, %fd32;
	}
	add.s32 	%r24, %r23, 1048576;
	mov.b64 	%fd44, {%r22, %r24};
	fma.rn.f64 	%fd45, %fd20, %fd44, %fd43;
	mul.rn.f64 	%fd46, %fd41, %fd20;
	neg.f64 	%fd47, %fd46;
	fma.rn.f64 	%fd48, %fd41, %fd20, %fd47;
	fma.rn.f64 	%fd49, %fd41, %fd32, %fd48;
	fma.rn.f64 	%fd50, %fd45, %fd20, %fd49;
	mul.rn.f64 	%fd51, %fd38, %fd46;
	neg.f64 	%fd52, %fd51;
	fma.rn.f64 	%fd53, %fd38, %fd46, %fd52;
	fma.rn.f64 	%fd54, %fd38, %fd50, %fd53;
	fma.rn.f64 	%fd55, %fd40, %fd46, %fd54;
	add.f64 	%fd56, %fd51, %fd55;
	sub.f64 	%fd57, %fd51, %fd56;
	add.f64 	%fd58, %fd55, %fd57;
	add.f64 	%fd59, %fd20, %fd56;
	sub.f64 	%fd60, %fd20, %fd59;
	add.f64 	%fd61, %fd56, %fd60;
	add.f64 	%fd62, %fd58, %fd61;
	add.f64 	%fd63, %fd32, %fd62;
	add.f64 	%fd64, %fd59, %fd63;
	sub.f64 	%fd65, %fd59, %fd64;
	add.f64 	%fd66, %fd63, %fd65;
	xor.b32  	%r25, %r48, -2147483648;
	mov.b32 	%r26, 1127219200;
	mov.b64 	%fd67, {%r25, %r26};
	mov.b32 	%r27, -2147483648;
	mov.b64 	%fd68, {%r27, %r26};
	sub.f64 	%fd69, %fd67, %fd68;
	fma.rn.f64 	%fd70, %fd69, 0d3FE62E42FEFA39EF, %fd64;
	fma.rn.f64 	%fd71, %fd69, 0dBFE62E42FEFA39EF, %fd70;
	sub.f64 	%fd72, %fd71, %fd64;
	sub.f64 	%fd73, %fd66, %fd72;
	fma.rn.f64 	%fd74, %fd69, 0d3C7ABC9E3B39803F, %fd73;
	add.f64 	%fd75, %fd70, %fd74;
	sub.f64 	%fd76, %fd70, %fd75;
	add.f64 	%fd77, %fd74, %fd76;
	mov.f64 	%fd78, 0d4000000000000000;
	{
	.reg .b32 %temp; 
	mov.b64 	{%temp, %r28}, %fd78;
	}
	{
	.reg .b32 %temp; 
	mov.b64 	{%r29, %temp}, %fd78;
	}
	shl.b32 	%r30, %r28, 1;
	setp.gt.u32 	%p3, %r30, -33554433;
	and.b32  	%r31, %r28, -15728641;
	selp.b32 	%r32, %r31, %r28, %p3;
	mov.b64 	%fd79, {%r29, %r32};
	mul.rn.f64 	%fd80, %fd75, %fd79;
	neg.f64 	%fd81, %fd80;
	fma.rn.f64 	%fd82, %fd75, %fd79, %fd81;
	fma.rn.f64 	%fd83, %fd77, %fd79, %fd82;
	add.f64 	%fd4, %fd80, %fd83;
	sub.f64 	%fd84, %fd80, %fd4;
	add.f64 	%fd5, %fd83, %fd84;
	fma.rn.f64 	%fd85, %fd4, 0d3FF71547652B82FE, 0d4338000000000000;
	{
	.reg .b32 %temp; 
	mov.b64 	{%r13, %temp}, %fd85;
	}
	mov.f64 	%fd86, 0dC338000000000000;
	add.rn.f64 	%fd87, %fd85, %fd86;
	fma.rn.f64 	%fd88, %fd87, 0dBFE62E42FEFA39EF, %fd4;
	fma.rn.f64 	%fd89, %fd87, 0dBC7ABC9E3B39803F, %fd88;
	fma.rn.f64 	%fd90, %fd89, 0d3E5ADE1569CE2BDF, 0d3E928AF3FCA213EA;
	fma.rn.f64 	%fd91, %fd90, %fd89, 0d3EC71DEE62401315;
	fma.rn.f64 	%fd92, %fd91, %fd89, 0d3EFA01997C89EB71;
	fma.rn.f64 	%fd93, %fd92, %fd89, 0d3F2A01A014761F65;
	fma.rn.f64 	%fd94, %fd93, %fd89, 0d3F56C16C1852B7AF;
	fma.rn.f64 	%fd95, %fd94, %fd89, 0d3F81111111122322;
	fma.rn.f64 	%fd96, %fd95, %fd89, 0d3FA55555555502A1;
	fma.rn.f64 	%fd97, %fd96, %fd89, 0d3FC5555555555511;
	fma.rn.f64 	%fd98, %fd97, %fd89, 0d3FE000000000000B;
	fma.rn.f64 	%fd99, %fd98, %fd89, 0d3FF0000000000000;
	fma.rn.f64 	%fd100, %fd99, %fd89, 0d3FF0000000000000;
	{
	.reg .b32 %temp; 
	mov.b64 	{%r14, %temp}, %fd100;
	}
	{
	.reg .b32 %temp; 
	mov.b64 	{%temp, %r15}, %fd100;
	}
	shl.b32 	%r33, %r13, 20;
	add.s32 	%r34, %r33, %r15;
	mov.b64 	%fd108, {%r14, %r34};
	{
	.reg .b32 %temp; 
	mov.b64 	{%temp, %r35}, %fd4;
	}
	mov.b32 	%f2, %r35;
	abs.f32 	%f1, %f2;
	setp.lt.f32 	%p4, %f1, 0f4086232B;
	@%p4 bra 	$L__BB7_7;
	setp.lt.f64 	%p5, %fd4, 0d0000000000000000;
	add.f64 	%fd101, %fd4, 0d7FF0000000000000;
	selp.f64 	%fd108, 0d0000000000000000, %fd101, %p5;
	setp.geu.f32 	%p6, %f1, 0f40874800;
	@%p6 bra 	$L__BB7_7;
	shr.u32 	%r36, %r13, 31;
	add.s32 	%r37, %r13, %r36;
	shr.s32 	%r38, %r37, 1;
	shl.b32 	%r39, %r38, 20;
	add.s32 	%r40, %r15, %r39;
	mov.b64 	%fd102, {%r14, %r40};
	sub.s32 	%r41, %r13, %r38;
	shl.b32 	%r42, %r41, 20;
	add.s32 	%r43, %r42, 1072693248;
	mov.b32 	%r44, 0;
	mov.b64 	%fd103, {%r44, %r43};
	mul.f64 	%fd108, %fd103, %fd102;
$L__BB7_7:
	abs.f64 	%fd104, %fd108;
	setp.eq.f64 	%p7, %fd104, 0d7FF0000000000000;
	fma.rn.f64 	%fd105, %fd108, %fd5, %fd108;
	selp.f64 	%fd106, %fd108, %fd105, %p7;
	st.param.f64 	[func_retval0], %fd106;
	ret;

}


// ===== COMPILED SASS (sm_100) =====

	.target	sm_100

	.elftype	@"ET_EXEC"


//--------------------- .note.nv.tkinfo           --------------------------
	.section	.note.nv.tkinfo,"",@"SHT_NOTE"
	.sectionflags	@"SHF_NOTE_NV_TKINFO"
	.tkinfo
        /*0018*/ 	.word	0x00000002
        /*0030*/ 	.string	""
        /*0030*/ 	.string	"ptxas"
        /*0030*/ 	.string	"Cuda compilation tools, release 13.0, V13.0.88"
        /*0030*/ 	.string	"Build cuda_13.0.r13.0/compiler.36424714_0"
        /*0030*/ 	.string	"-arch sm_100 -m 64 "



//--------------------- .note.nv.cuinfo           --------------------------
	.section	.note.nv.cuinfo,"",@"SHT_NOTE"
	.sectionflags	@"SHF_NOTE_NV_CUINFO"
        /*0018*/ 	.short	0x0002
        /*001a*/ 	.short	0x0064
        /*001c*/ 	.short	0x0082
	.zero		2


//--------------------- .nv.info                  --------------------------
	.section	.nv.info,"",@"SHT_CUDA_INFO"
	.align	4


	//----- nvinfo : EIATTR_REGCOUNT
	.align		4
        /*0000*/ 	.byte	0x04, 0x2f
        /*0002*/ 	.short	(.L_1 - .L_0)
	.align		4
.L_0:
        /*0004*/ 	.word	index@(_Z25manhattan_distance_kernelPKfS0_iPfPi)
        /*0008*/ 	.word	0x00000012


	//----- nvinfo : EIATTR_FRAME_SIZE
	.align		4
.L_1:
        /*000c*/ 	.byte	0x04, 0x11
        /*000e*/ 	.short	(.L_3 - .L_2)
	.align		4
.L_2:
        /*0010*/ 	.word	index@(_Z25manhattan_distance_kernelPKfS0_iPfPi)
        /*0014*/ 	.word	0x00000000


	//----- nvinfo : EIATTR_REGCOUNT
	.align		4
.L_3:
        /*0018*/ 	.byte	0x04, 0x2f
        /*001a*/ 	.short	(.L_5 - .L_4)
	.align		4
.L_4:
        /*001c*/ 	.word	index@(_Z25euclidian_distance_kernelPKfS0_iPfPi)
        /*0020*/ 	.word	0x0000001e


	//----- nvinfo : EIATTR_FRAME_SIZE
	.align		4
.L_5:
        /*0024*/ 	.byte	0x04, 0x11
        /*0026*/ 	.short	(.L_7 - .L_6)
	.align		4
.L_6:
        /*0028*/ 	.word	index@($_Z25euclidian_distance_kernelPKfS0_iPfPi$__internal_accurate_pow)
        /*002c*/ 	.word	0x00000000


	//----- nvinfo : EIATTR_FRAME_SIZE
	.align		4
.L_7:
        /*0030*/ 	.byte	0x04, 0x11
        /*0032*/ 	.short	(.L_9 - .L_8)
	.align		4
.L_8:
        /*0034*/ 	.word	index@(_Z25euclidian_distance_kernelPKfS0_iPfPi)
        /*0038*/ 	.word	0x00000000


	//----- nvinfo : EIATTR_REGCOUNT
	.align		4
.L_9:
        /*003c*/ 	.byte	0x04, 0x2f
        /*003e*/ 	.short	(.L_11 - .L_10)
	.align		4
.L_10:
        /*0040*/ 	.word	index@(_Z18dot_product_kernelPKfS0_iPf)
        /*0044*/ 	.word	0x0000000e


	//----- nvinfo : EIATTR_FRAME_SIZE
	.align		4
.L_11:
        /*0048*/ 	.byte	0x04, 0x11
        /*004a*/ 	.short	(.L_13 - .L_12)
	.align		4
.L_12:
        /*004c*/ 	.word	index@(_Z18dot_product_kernelPKfS0_iPf)
        /*0050*/ 	.word	0x00000000


	//----- nvinfo : EIATTR_REGCOUNT
	.align		4
.L_13:
        /*0054*/ 	.byte	0x04, 0x2f
        /*0056*/ 	.short	(.L_15 - .L_14)
	.align		4
.L_14:
        /*0058*/ 	.word	index@(_Z18norm_vector_kernelPKfiPf)
        /*005c*/ 	.word	0x0000000c


	//----- nvinfo : EIATTR_FRAME_SIZE
	.align		4
.L_15:
        /*0060*/ 	.byte	0x04, 0x11
        /*0062*/ 	.short	(.L_17 - .L_16)
	.align		4
.L_16:
        /*0064*/ 	.word	index@(_Z18norm_vector_kernelPKfiPf)
        /*0068*/ 	.word	0x00000000


	//----- nvinfo : EIATTR_REGCOUNT
	.align		4
.L_17:
        /*006c*/ 	.byte	0x04, 0x2f
        /*006e*/ 	.short	(.L_19 - .L_18)
	.align		4
.L_18:
        /*0070*/ 	.word	index@(_Z15varianza_kernelPKfPfiS1_)
        /*0074*/ 	.word	0x0000001e


	//----- nvinfo : EIATTR_FRAME_SIZE
	.align		4
.L_19:
        /*0078*/ 	.byte	0x04, 0x11
        /*007a*/ 	.short	(.L_21 - .L_20)
	.align		4
.L_20:
        /*007c*/ 	.word	index@($_Z15varianza_kernelPKfPfiS1_$__internal_accurate_pow)
        /*0080*/ 	.word	0x00000000


	//----- nvinfo : EIATTR_FRAME_SIZE
	.align		4
.L_21:
        /*0084*/ 	.byte	0x04, 0x11
        /*0086*/ 	.short	(.L_23 - .L_22)
	.align		4
.L_22:
        /*0088*/ 	.word	index@(_Z15varianza_kernelPKfPfiS1_)
        /*008c*/ 	.word	0x00000000


	//----- nvinfo : EIATTR_REGCOUNT
	.align		4
.L_23:
        /*0090*/ 	.byte	0x04, 0x2f
        /*0092*/ 	.short	(.L_25 - .L_24)
	.align		4
.L_24:
        /*0094*/ 	.word	index@(_Z17covarianza_kernelPKfS0_iPfS1_)
        /*0098*/ 	.word	0x00000012


	//----- nvinfo : EIATTR_FRAME_SIZE
	.align		4
.L_25:
        /*009c*/ 	.byte	0x04, 0x11
        /*009e*/ 	.short	(.L_27 - .L_26)
	.align		4
.L_26:
        /*00a0*/ 	.word	index@(_Z17covarianza_kernelPKfS0_iPfS1_)
        /*00a4*/ 	.word	0x00000000


	//----- nvinfo : EIATTR_REGCOUNT
	.align		4
.L_27:
        /*00a8*/ 	.byte	0x04, 0x2f
        /*00aa*/ 	.short	(.L_29 - .L_28)
	.align		4
.L_28:
        /*00ac*/ 	.word	index@(_Z12media_kernelPKfiPfS1_)
        /*00b0*/ 	.word	0x00000010


	//----- nvinfo : EIATTR_FRAME_SIZE
	.align		4
.L_29:
        /*00b4*/ 	.byte	0x04, 0x11
        /*00b6*/ 	.short	(.L_31 - .L_30)
	.align		4
.L_30:
        /*00b8*/ 	.word	index@(_Z12media_kernelPKfiPfS1_)
        /*00bc*/ 	.word	0x00000000


	//----- nvinfo : EIATTR_MIN_STACK_SIZE
	.align		4
.L_31:
        /*00c0*/ 	.byte	0x04, 0x12
        /*00c2*/ 	.short	(.L_33 - .L_32)
	.align		4
.L_32:
        /*00c4*/ 	.word	index@(_Z12media_kernelPKfiPfS1_)
        /*00c8*/ 	.word	0x00000000


	//----- nvinfo : EIATTR_MIN_STACK_SIZE
	.align		4
.L_33:
        /*00cc*/ 	.byte	0x04, 0x12
        /*00ce*/ 	.short	(.L_35 - .L_34)
	.align		4
.L_34:
        /*00d0*/ 	.word	index@(_Z17covarianza_kernelPKfS0_iPfS1_)
        /*00d4*/ 	.word	0x00000000


	//----- nvinfo : EIATTR_MIN_STACK_SIZE
	.align		4
.L_35:
        /*00d8*/ 	.byte	0x04, 0x12
        /*00da*/ 	.short	(.L_37 - .L_36)
	.align		4
.L_36:
        /*00dc*/ 	.word	index@(_Z15varianza_kernelPKfPfiS1_)
        /*00e0*/ 	.word	0x00000000


	//----- nvinfo : EIATTR_MIN_STACK_SIZE
	.align		4
.L_37:
        /*00e4*/ 	.byte	0x04, 0x12
        /*00e6*/ 	.short	(.L_39 - .L_38)
	.align		4
.L_38:
        /*00e8*/ 	.word	index@(_Z18norm_vector_kernelPKfiPf)
        /*00ec*/ 	.word	0x00000000


	//----- nvinfo : EIATTR_MIN_STACK_SIZE
	.align		4
.L_39:
        /*00f0*/ 	.byte	0x04, 0x12
        /*00f2*/ 	.short	(.L_41 - .L_40)
	.align		4
.L_40:
        /*00f4*/ 	.word	index@(_Z18dot_product_kernelPKfS0_iPf)
        /*00f8*/ 	.word	0x00000000


	//----- nvinfo : EIATTR_MIN_STACK_SIZE
	.align		4
.L_41:
        /*00fc*/ 	.byte	0x04, 0x12
        /*00fe*/ 	.short	(.L_43 - .L_42)
	.align		4
.L_42:
        /*0100*/ 	.word	index@(_Z25euclidian_distance_kernelPKfS0_iPfPi)
        /*0104*/ 	.word	0x00000000


	//----- nvinfo : EIATTR_MIN_STACK_SIZE
	.align		4
.L_43:
        /*0108*/ 	.byte	0x04, 0x12
        /*010a*/ 	.short	(.L_45 - .L_44)
	.align		4
.L_44:
        /*010c*/ 	.word	index@(_Z25manhattan_distance_kernelPKfS0_iPfPi)
        /*0110*/ 	.word	0x00000000
.L_45:


//--------------------- .nv.compat                --------------------------
	.section	.nv.compat,"",@"SHT_CUDA_COMPAT_INFO"
	.align	4
        /*0000*/ 	.byte	0x02, 0x09, 0x00, 0x00, 0x02, 0x02, 0x01, 0x00, 0x02, 0x05, 0x05, 0x00, 0x03, 0x07, 0x01, 0x01
        /*0010*/ 	.byte	0x02, 0x03, 0x00, 0x00, 0x02, 0x06, 0x01, 0x00, 0x04, 0x0b, 0x08, 0x00, 0x01, 0x00, 0x00, 0x00
        /*0020*/ 	.byte	0x00, 0x00, 0x00, 0x00


//--------------------- .nv.info._Z12media_kernelPKfiPfS1_ --------------------------
	.section	.nv.info._Z12media_kernelPKfiPfS1_,"",@"SHT_CUDA_INFO"
	.sectionflags	@""
	.align	4


	//----- nvinfo : EIATTR_CUDA_API_VERSION
	.align		4
        /*0000*/ 	.byte	0x04, 0x37
        /*0002*/ 	.short	(.L_47 - .L_46)
.L_46:
        /*0004*/ 	.word	0x00000082


	//----- nvinfo : EIATTR_KPARAM_INFO
	.align		4
.L_47:
        /*0008*/ 	.byte	0x04, 0x17
        /*000a*/ 	.short	(.L_49 - .L_48)
.L_48:
        /*000c*/ 	.word	0x00000000
        /*0010*/ 	.short	0x0003
        /*0012*/ 	.short	0x0018
        /*0014*/ 	.byte	0x00, 0xf5, 0x21, 0x00


	//----- nvinfo : EIATTR_KPARAM_INFO
	.align		4
.L_49:
        /*0018*/ 	.byte	0x04, 0x17
        /*001a*/ 	.short	(.L_51 - .L_50)
.L_50:
        /*001c*/ 	.word	0x00000000
        /*0020*/ 	.short	0x0002
        /*0022*/ 	.short	0x0010
        /*0024*/ 	.byte	0x00, 0xf5, 0x21, 0x00


	//----- nvinfo : EIATTR_KPARAM_INFO
	.align		4
.L_51:
        /*0028*/ 	.byte	0x04, 0x17
        /*002a*/ 	.short	(.L_53 - .L_52)
.L_52:
        /*002c*/ 	.word	0x00000000
        /*0030*/ 	.short	0x0001
        /*0032*/ 	.short	0x0008
        /*0034*/ 	.byte	0x00, 0xf0, 0x11, 0x00


	//----- nvinfo : EIATTR_KPARAM_INFO
	.align		4
.L_53:
        /*0038*/ 	.byte	0x04, 0x17
        /*003a*/ 	.short	(.L_55 - .L_54)
.L_54:
        /*003c*/ 	.word	0x00000000
        /*0040*/ 	.short	0x0000
        /*0042*/ 	.short	0x0000
        /*0044*/ 	.byte	0x00, 0xf5, 0x21, 0x00


	//----- nvinfo : EIATTR_SPARSE_MMA_MASK
	.align		4
.L_55:
        /*0048*/ 	.byte	0x03, 0x50
        /*004a*/ 	.short	0x0000


	//----- nvinfo : EIATTR_MAXREG_COUNT
	.align		4
        /*004c*/ 	.byte	0x03, 0x1b
        /*004e*/ 	.short	0x00ff


	//----- nvinfo : EIATTR_MERCURY_ISA_VERSION
	.align		4
        /*0050*/ 	.byte	0x03, 0x5f
        /*0052*/ 	.short	0x0101


	//----- nvinfo : EIATTR_VRC_CTA_INIT_COUNT
	.align		4
        /*0054*/ 	.byte	0x02, 0x4a
	.zero		1
	.zero		1


	//----- nvinfo : EIATTR_EXIT_INSTR_OFFSETS
	.align		4
        /*0058*/ 	.byte	0x04, 0x1c
        /*005a*/ 	.short	(.L_57 - .L_56)


	//   ....[0]....
.L_56:
        /*005c*/ 	.word	0x00000070


	//   ....[1]....
        /*0060*/ 	.word	0x00000180


	//----- nvinfo : EIATTR_CBANK_PARAM_SIZE
	.align		4
.L_57:
        /*0064*/ 	.byte	0x03, 0x19
        /*0066*/ 	.short	0x0020


	//----- nvinfo : EIATTR_PARAM_CBANK
	.align		4
        /*0068*/ 	.byte	0x04, 0x0a
        /*006a*/ 	.short	(.L_59 - .L_58)
	.align		4
.L_58:
        /*006c*/ 	.word	index@(.nv.constant0._Z12media_kernelPKfiPfS1_)
        /*0070*/ 	.short	0x0380
        /*0072*/ 	.short	0x0020


	//----- nvinfo : EIATTR_SW_WAR
	.align		4
.L_59:
        /*0074*/ 	.byte	0x04, 0x36
        /*0076*/ 	.short	(.L_61 - .L_60)
.L_60:
        /*0078*/ 	.word	0x00000008
.L_61:


//--------------------- .nv.info._Z17covarianza_kernelPKfS0_iPfS1_ --------------------------
	.section	.nv.info._Z17covarianza_kernelPKfS0_iPfS1_,"",@"SHT_CUDA_INFO"
	.sectionflags	@""
	.align	4


	//----- nvinfo : EIATTR_CUDA_API_VERSION
	.align		4
        /*0000*/ 	.byte	0x04, 0x37
        /*0002*/ 	.short	(.L_63 - .L_62)
.L_62:
        /*0004*/ 	.word	0x00000082


	//----- nvinfo : EIATTR_KPARAM_INFO
	.align		4
.L_63:
        /*0008*/ 	.byte	0x04, 0x17
        /*000a*/ 	.short	(.L_65 - .L_64)
.L_64:
        /*000c*/ 	.word	0x00000000
        /*0010*/ 	.short	0x0004
        /*0012*/ 	.short	0x0020
        /*0014*/ 	.byte	0x00, 0xf5, 0x21, 0x00


	//----- nvinfo : EIATTR_KPARAM_INFO
	.align		4
.L_65:
        /*0018*/ 	.byte	0x04, 0x17
        /*001a*/ 	.short	(.L_67 - .L_66)
.L_66:
        /*001c*/ 	.word	0x00000000
        /*0020*/ 	.short	0x0003
        /*0022*/ 	.short	0x0018
        /*0024*/ 	.byte	0x00, 0xf5, 0x21, 0x00


	//----- nvinfo : EIATTR_KPARAM_INFO
	.align		4
.L_67:
        /*0028*/ 	.byte	0x04, 0x17
        /*002a*/ 	.short	(.L_69 - .L_68)
.L_68:
        /*002c*/ 	.word	0x00000000
        /*0030*/ 	.short	0x0002
        /*0032*/ 	.short	0x0010
        /*0034*/ 	.byte	0x00, 0xf0, 0x11, 0x00


	//----- nvinfo : EIATTR_KPARAM_INFO
	.align		4
.L_69:
        /*0038*/ 	.byte	0x04, 0x17
        /*003a*/ 	.short	(.L_71 - .L_70)
.L_70:
        /*003c*/ 	.word	0x00000000
        /*0040*/ 	.short	0x0001
        /*0042*/ 	.short	0x0008
        /*0044*/ 	.byte	0x00, 0xf5, 0x21, 0x00


	//----- nvinfo : EIATTR_KPARAM_INFO
	.align		4
.L_71:
        /*0048*/ 	.byte	0x04, 0x17
        /*004a*/ 	.short	(.L_73 - .L_72)
.L_72:
        /*004c*/ 	.word	0x00000000
        /*0050*/ 	.short	0x0000
        /*0052*/ 	.short	0x0000
        /*0054*/ 	.byte	0x00, 0xf5, 0x21, 0x00


	//----- nvinfo : EIATTR_SPARSE_MMA_MASK
	.align		4
.L_73:
        /*0058*/ 	.byte	0x03, 0x50
        /*005a*/ 	.short	0x0000


	//----- nvinfo : EIATTR_MAXREG_COUNT
	.align		4
        /*005c*/ 	.byte	0x03, 0x1b
        /*005e*/ 	.short	0x00ff


	//----- nvinfo : EIATTR_MERCURY_ISA_VERSION
	.align		4
        /*0060*/ 	.byte	0x03, 0x5f
        /*0062*/ 	.short	0x0101


	//----- nvinfo : EIATTR_VRC_CTA_INIT_COUNT
	.align		4
        /*0064*/ 	.byte	0x02, 0x4a
	.zero		1
	.zero		1


	//----- nvinfo : EIATTR_EXIT_INSTR_OFFSETS
	.align		4
        /*0068*/ 	.byte	0x04, 0x1c
        /*006a*/ 	.short	(.L_75 - .L_74)


	//   ....[0]....
.L_74:
        /*006c*/ 	.word	0x00000070


	//   ....[1]....
        /*0070*/ 	.word	0x00000100


	//   ....[2]....
        /*0074*/ 	.word	0x00000220


	//----- nvinfo : EIATTR_CBANK_PARAM_SIZE
	.align		4
.L_75:
        /*0078*/ 	.byte	0x03, 0x19
        /*007a*/ 	.short	0x0028


	//----- nvinfo : EIATTR_PARAM_CBANK
	.align		4
        /*007c*/ 	.byte	0x04, 0x0a
        /*007e*/ 	.short	(.L_77 - .L_76)
	.align		4
.L_76:
        /*0080*/ 	.word	index@(.nv.constant0._Z17covarianza_kernelPKfS0_iPfS1_)
        /*0084*/ 	.short	0x0380
        /*0086*/ 	.short	0x0028


	//----- nvinfo : EIATTR_SW_WAR
	.align		4
.L_77:
        /*0088*/ 	.byte	0x04, 0x36
        /*008a*/ 	.short	(.L_79 - .L_78)
.L_78:
        /*008c*/ 	.word	0x00000008
.L_79:


//--------------------- .nv.info._Z15varianza_kernelPKfPfiS1_ --------------------------
	.section	.nv.info._Z15varianza_kernelPKfPfiS1_,"",@"SHT_CUDA_INFO"
	.sectionflags	@""
	.align	4


	//----- nvinfo : EIATTR_CUDA_API_VERSION
	.align		4
        /*0000*/ 	.byte	0x04, 0x37
        /*0002*/ 	.short	(.L_81 - .L_80)
.L_80:
        /*0004*/ 	.word	0x00000082


	//----- nvinfo : EIATTR_KPARAM_INFO
	.align		4
.L_81:
        /*0008*/ 	.byte	0x04, 0x17
        /*000a*/ 	.short	(.L_83 - .L_82)
.L_82:
        /*000c*/ 	.word	0x00000000
        /*0010*/ 	.short	0x0003
        /*0012*/ 	.short	0x0018
        /*0014*/ 	.byte	0x00, 0xf5, 0x21, 0x00


	//----- nvinfo : EIATTR_KPARAM_INFO
	.align		4
.L_83:
        /*0018*/ 	.byte	0x04, 0x17
        /*001a*/ 	.short	(.L_85 - .L_84)
.L_84:
        /*001c*/ 	.word	0x00000000
        /*0020*/ 	.short	0x0002
        /*0022*/ 	.short	0x0010
        /*0024*/ 	.byte	0x00, 0xf0, 0x11, 0x00


	//----- nvinfo : EIATTR_KPARAM_INFO
	.align		4
.L_85:
        /*0028*/ 	.byte	0x04, 0x17
        /*002a*/ 	.short	(.L_87 - .L_86)
.L_86:
        /*002c*/ 	.word	0x00000000
        /*0030*/ 	.short	0x0001
        /*0032*/ 	.short	0x0008
        /*0034*/ 	.byte	0x00, 0xf5, 0x21, 0x00


	//----- nvinfo : EIATTR_KPARAM_INFO
	.align		4
.L_87:
        /*0038*/ 	.byte	0x04, 0x17
        /*003a*/ 	.short	(.L_89 - .L_88)
.L_88:
        /*003c*/ 	.word	0x00000000
        /*0040*/ 	.short	0x0000
        /*0042*/ 	.short	0x0000
        /*0044*/ 	.byte	0x00, 0xf5, 0x21, 0x00


	//----- nvinfo : EIATTR_SPARSE_MMA_MASK
	.align		4
.L_89:
        /*0048*/ 	.byte	0x03, 0x50
        /*004a*/ 	.short	0x0000


	//----- nvinfo : EIATTR_MAXREG_COUNT
	.align		4
        /*004c*/ 	.byte	0x03, 0x1b
        /*004e*/ 	.short	0x00ff


	//----- nvinfo : EIATTR_MERCURY_ISA_VERSION
	.align		4
        /*0050*/ 	.byte	0x03, 0x5f
        /*0052*/ 	.short	0x0101


	//----- nvinfo : EIATTR_VRC_CTA_INIT_COUNT
	.align		4
        /*0054*/ 	.byte	0x02, 0x4a
	.zero		1
	.zero		1


	//----- nvinfo : EIATTR_EXIT_INSTR_OFFSETS
	.align		4
        /*0058*/ 	.byte	0x04, 0x1c
        /*005a*/ 	.short	(.L_91 - .L_90)


	//   ....[0]....
.L_90:
        /*005c*/ 	.word	0x00000070


	//   ....[1]....
        /*0060*/ 	.word	0x000002e0


	//----- nvinfo : EIATTR_CRS_STACK_SIZE
	.align		4
.L_91:
        /*0064*/ 	.byte	0x04, 0x1e
        /*0066*/ 	.short	(.L_93 - .L_92)
.L_92:
        /*0068*/ 	.word	0x00000000


	//----- nvinfo : EIATTR_CBANK_PARAM_SIZE
	.align		4
.L_93:
        /*006c*/ 	.byte	0x03, 0x19
        /*006e*/ 	.short	0x0020


	//----- nvinfo : EIATTR_PARAM_CBANK
	.align		4
        /*0070*/ 	.byte	0x04, 0x0a
        /*0072*/ 	.short	(.L_95 - .L_94)
	.align		4
.L_94:
        /*0074*/ 	.word	index@(.nv.constant0._Z15varianza_kernelPKfPfiS1_)
        /*0078*/ 	.short	0x0380
        /*007a*/ 	.short	0x0020


	//----- nvinfo : EIATTR_SW_WAR
	.align		4
.L_95:
        /*007c*/ 	.byte	0x04, 0x36
        /*007e*/ 	.short	(.L_97 - .L_96)
.L_96:
        /*0080*/ 	.word	0x00000008
.L_97:


//--------------------- .nv.info._Z18norm_vector_kernelPKfiPf --------------------------
	.section	.nv.info._Z18norm_vector_kernelPKfiPf,"",@"SHT_CUDA_INFO"
	.sectionflags	@""
	.align	4


	//----- nvinfo : EIATTR_CUDA_API_VERSION
	.align		4
        /*0000*/ 	.byte	0x04, 0x37
        /*0002*/ 	.short	(.L_99 - .L_98)
.L_98:
        /*0004*/ 	.word	0x00000082


	//----- nvinfo : EIATTR_KPARAM_INFO
	.align		4
.L_99:
        /*0008*/ 	.byte	0x04, 0x17
        /*000a*/ 	.short	(.L_101 - .L_100)
.L_100:
        /*000c*/ 	.word	0x00000000
        /*0010*/ 	.short	0x0002
        /*0012*/ 	.short	0x0010
        /*0014*/ 	.byte	0x00, 0xf5, 0x21, 0x00


	//----- nvinfo : EIATTR_KPARAM_INFO
	.align		4
.L_101:
        /*0018*/ 	.byte	0x04, 0x17
        /*001a*/ 	.short	(.L_103 - .L_102)
.L_102:
        /*001c*/ 	.word	0x00000000
        /*0020*/ 	.short	0x0001
        /*0022*/ 	.short	0x0008
        /*0024*/ 	.byte	0x00, 0xf0, 0x11, 0x00


	//----- nvinfo : EIATTR_KPARAM_INFO
	.align		4
.L_103:
        /*0028*/ 	.byte	0x04, 0x17
        /*002a*/ 	.short	(.L_105 - .L_104)
.L_104:
        /*002c*/ 	.word	0x00000000
        /*0030*/ 	.short	0x0000
        /*0032*/ 	.short	0x0000
        /*0034*/ 	.byte	0x00, 0xf5, 0x21, 0x00


	//----- nvinfo : EIATTR_SPARSE_MMA_MASK
	.align		4
.L_105:
        /*0038*/ 	.byte	0x03, 0x50
        /*003a*/ 	.short	0x0000


	//----- nvinfo : EIATTR_MAXREG_COUNT
	.align		4
        /*003c*/ 	.byte	0x03, 0x1b
        /*003e*/ 	.short	0x00ff


	//----- nvinfo : EIATTR_MERCURY_ISA_VERSION
	.align		4
        /*0040*/ 	.byte	0x03, 0x5f
        /*0042*/ 	.short	0x0101


	//----- nvinfo : EIATTR_VRC_CTA_INIT_COUNT
	.align		4
        /*0044*/ 	.byte	0x02, 0x4a
	.zero		1
	.zero		1


	//----- nvinfo : EIATTR_EXIT_INSTR_OFFSETS
	.align		4
        /*0048*/ 	.byte	0x04, 0x1c
        /*004a*/ 	.short	(.L_107 - .L_106)


	//   ....[0]....
.L_106:
        /*004c*/ 	.word	0x00000070


	//   ....[1]....
        /*0050*/ 	.word	0x00000130


	//----- nvinfo : EIATTR_CBANK_PARAM_SIZE
	.align		4
.L_107:
        /*0054*/ 	.byte	0x03, 0x19
        /*0056*/ 	.short	0x0018


	//----- nvinfo : EIATTR_PARAM_CBANK
	.align		4
        /*0058*/ 	.byte	0x04, 0x0a
        /*005a*/ 	.short	(.L_109 - .L_108)
	.align		4
.L_108:
        /*005c*/ 	.word	index@(.nv.constant0._Z18norm_vector_kernelPKfiPf)
        /*0060*/ 	.short	0x0380
        /*0062*/ 	.short	0x0018


	//----- nvinfo : EIATTR_SW_WAR
	.align		4
.L_109:
        /*0064*/ 	.byte	0x04, 0x36
        /*0066*/ 	.short	(.L_111 - .L_110)
.L_110:
        /*0068*/ 	.word	0x00000008
.L_111:


//--------------------- .nv.info._Z18dot_product_kernelPKfS0_iPf --------------------------
	.section	.nv.info._Z18dot_product_kernelPKfS0_iPf,"",@"SHT_CUDA_INFO"
	.sectionflags	@""
	.align	4


	//----- nvinfo : EIATTR_CUDA_API_VERSION
	.align		4
        /*0000*/ 	.byte	0x04, 0x37
        /*0002*/ 	.short	(.L_113 - .L_112)
.L_112:
        /*0004*/ 	.word	0x00000082


	//----- nvinfo : EIATTR_KPARAM_INFO
	.align		4
.L_113:
        /*0008*/ 	.byte	0x04, 0x17
        /*000a*/ 	.short	(.L_115 - .L_114)
.L_114:
        /*000c*/ 	.word	0x00000000
        /*0010*/ 	.short	0x0003
        /*0012*/ 	.short	0x0018
        /*0014*/ 	.byte	0x00, 0xf5, 0x21, 0x00


	//----- nvinfo : EIATTR_KPARAM_INFO
	.align		4
.L_115:
        /*0018*/ 	.byte	0x04, 0x17
        /*001a*/ 	.short	(.L_117 - .L_116)
.L_116:
        /*001c*/ 	.word	0x00000000
        /*0020*/ 	.short	0x0002
        /*0022*/ 	.short	0x0010
        /*0024*/ 	.byte	0x00, 0xf0, 0x11, 0x00


	//----- nvinfo : EIATTR_KPARAM_INFO
	.align		4
.L_117:
        /*0028*/ 	.byte	0x04, 0x17
        /*002a*/ 	.short	(.L_119 - .L_118)
.L_118:
        /*002c*/ 	.word	0x00000000
        /*0030*/ 	.short	0x0001
        /*0032*/ 	.short	0x0008
        /*0034*/ 	.byte	0x00, 0xf5, 0x21, 0x00


	//----- nvinfo : EIATTR_KPARAM_INFO
	.align		4
.L_119:
        /*0038*/ 	.byte	0x04, 0x17
        /*003a*/ 	.short	(.L_121 - .L_120)
.L_120:
        /*003c*/ 	.word	0x00000000
        /*0040*/ 	.short	0x0000
        /*0042*/ 	.short	0x0000
        /*0044*/ 	.byte	0x00, 0xf5, 0x21, 0x00


	//----- nvinfo : EIATTR_SPARSE_MMA_MASK
	.align		4
.L_121:
        /*0048*/ 	.byte	0x03, 0x50
        /*004a*/ 	.short	0x0000


	//----- nvinfo : EIATTR_MAXREG_COUNT
	.align		4
        /*004c*/ 	.byte	0x03, 0x1b
        /*004e*/ 	.short	0x00ff


	//----- nvinfo : EIATTR_MERCURY_ISA_VERSION
	.align		4
        /*0050*/ 	.byte	0x03, 0x5f
        /*0052*/ 	.short	0x0101


	//----- nvinfo : EIATTR_VRC_CTA_INIT_COUNT
	.align		4
        /*0054*/ 	.byte	0x02, 0x4a
	.zero		1
	.zero		1


	//----- nvinfo : EIATTR_EXIT_INSTR_OFFSETS
	.align		4
        /*0058*/ 	.byte	0x04, 0x1c
        /*005a*/ 	.short	(.L_123 - .L_122)


	//   ....[0]....
.L_122:
        /*005c*/ 	.word	0x00000070


	//   ....[1]....
        /*0060*/ 	.word	0x00000100


	//   ....[2]....
        /*0064*/ 	.word	0x00000190


	//----- nvinfo : EIATTR_CBANK_PARAM_SIZE
	.align		4
.L_123:
        /*0068*/ 	.byte	0x03, 0x19
        /*006a*/ 	.short	0x0020


	//----- nvinfo : EIATTR_PARAM_CBANK
	.align		4
        /*006c*/ 	.byte	0x04, 0x0a
        /*006e*/ 	.short	(.L_125 - .L_124)
	.align		4
.L_124:
        /*0070*/ 	.word	index@(.nv.constant0._Z18dot_product_kernelPKfS0_iPf)
        /*0074*/ 	.short	0x0380
        /*0076*/ 	.short	0x0020


	//----- nvinfo : EIATTR_SW_WAR
	.align		4
.L_125:
        /*0078*/ 	.byte	0x04, 0x36
        /*007a*/ 	.short	(.L_127 - .L_126)
.L_126:
        /*007c*/ 	.word	0x00000008
.L_127:


//--------------------- .nv.info._Z25euclidian_distance_kernelPKfS0_iPfPi --------------------------
	.section	.nv.info._Z25euclidian_distance_kernelPKfS0_iPfPi,"",@"SHT_CUDA_INFO"
	.sectionflags	@""
	.align	4


	//----- nvinfo : EIATTR_CUDA_API_VERSION
	.align		4
        /*0000*/ 	.byte	0x04, 0x37
        /*0002*/ 	.short	(.L_129 - .L_128)
.L_128:
        /*0004*/ 	.word	0x00000082


	//----- nvinfo : EIATTR_KPARAM_INFO
	.align		4
.L_129:
        /*0008*/ 	.byte	0x04, 0x17
        /*000a*/ 	.short	(.L_131 - .L_130)
.L_130:
        /*000c*/ 	.word	0x00000000
        /*0010*/ 	.short	0x0004
        /*0012*/ 	.short	0x0020
        /*0014*/ 	.byte	0x00, 0xf5, 0x21, 0x00


	//----- nvinfo : EIATTR_KPARAM_INFO
	.align		4
.L_131:
        /*0018*/ 	.byte	0x04, 0x17
        /*001a*/ 	.short	(.L_133 - .L_132)
.L_132:
        /*001c*/ 	.word	0x00000000
        /*0020*/ 	.short	0x0003
        /*0022*/ 	.short	0x0018
        /*0024*/ 	.byte	0x00, 0xf5, 0x21, 0x00


	//----- nvinfo : EIATTR_KPARAM_INFO
	.align		4
.L_133:
        /*0028*/ 	.byte	0x04, 0x17
        /*002a*/ 	.short	(.L_135 - .L_134)
.L_134:
        /*002c*/ 	.word	0x00000000
        /*0030*/ 	.short	0x0002
        /*0032*/ 	.short	0x0010
        /*0034*/ 	.byte	0x00, 0xf0, 0x11, 0x00


	//----- nvinfo : EIATTR_KPARAM_INFO
	.align		4
.L_135:
        /*0038*/ 	.byte	0x04, 0x17
        /*003a*/ 	.short	(.L_137 - .L_136)
.L_136:
        /*003c*/ 	.word	0x00000000
        /*0040*/ 	.short	0x0001
        /*0042*/ 	.short	0x0008
        /*0044*/ 	.byte	0x00, 0xf5, 0x21, 0x00


	//----- nvinfo : EIATTR_KPARAM_INFO
	.align		4
.L_137:
        /*0048*/ 	.byte	0x04, 0x17
        /*004a*/ 	.short	(.L_139 - .L_138)
.L_138:
        /*004c*/ 	.word	0x00000000
        /*0050*/ 	.short	0x0000
        /*0052*/ 	.short	0x0000
        /*0054*/ 	.byte	0x00, 0xf5, 0x21, 0x00


	//----- nvinfo : EIATTR_SPARSE_MMA_MASK
	.align		4
.L_139:
        /*0058*/ 	.byte	0x03, 0x50
        /*005a*/ 	.short	0x0000


	//----- nvinfo : EIATTR_MAXREG_COUNT
	.align		4
        /*005c*/ 	.byte	0x03, 0x1b
        /*005e*/ 	.short	0x00ff


	//----- nvinfo : EIATTR_MERCURY_ISA_VERSION
	.align		4
        /*0060*/ 	.byte	0x03, 0x5f
        /*0062*/ 	.short	0x0101


	//----- nvinfo : EIATTR_VRC_CTA_INIT_COUNT
	.align		4
        /*0064*/ 	.byte	0x02, 0x4a
	.zero		1
	.zero		1


	//----- nvinfo : EIATTR_EXIT_INSTR_OFFSETS
	.align		4
        /*0068*/ 	.byte	0x04, 0x1c
        /*006a*/ 	.short	(.L_141 - .L_140)


	//   ....[0]....
.L_140:
        /*006c*/ 	.word	0x00000070


	//   ....[1]....
        /*0070*/ 	.word	0x00000100


	//   ....[2]....
        /*0074*/ 	.word	0x00000370


	//----- nvinfo : EIATTR_CRS_STACK_SIZE
	.align		4
.L_141:
        /*0078*/ 	.byte	0x04, 0x1e
        /*007a*/ 	.short	(.L_143 - .L_142)
.L_142:
        /*007c*/ 	.word	0x00000000


	//----- nvinfo : EIATTR_CBANK_PARAM_SIZE
	.align		4
.L_143:
        /*0080*/ 	.byte	0x03, 0x19
        /*0082*/ 	.short	0x0028


	//----- nvinfo : EIATTR_PARAM_CBANK
	.align		4
        /*0084*/ 	.byte	0x04, 0x0a
        /*0086*/ 	.short	(.L_145 - .L_144)
	.align		4
.L_144:
        /*0088*/ 	.word	index@(.nv.constant0._Z25euclidian_distance_kernelPKfS0_iPfPi)
        /*008c*/ 	.short	0x0380
        /*008e*/ 	.short	0x0028


	//----- nvinfo : EIATTR_SW_WAR
	.align		4
.L_145:
        /*0090*/ 	.byte	0x04, 0x36
        /*0092*/ 	.short	(.L_147 - .L_146)
.L_146:
        /*0094*/ 	.word	0x00000008
.L_147:


//--------------------- .nv.info._Z25manhattan_distance_kernelPKfS0_iPfPi --------------------------
	.section	.nv.info._Z25manhattan_distance_kernelPKfS0_iPfPi,"",@"SHT_CUDA_INFO"
	.sectionflags	@""
	.align	4


	//----- nvinfo : EIATTR_CUDA_API_VERSION
	.align		4
        /*0000*/ 	.byte	0x04, 0x37
        /*0002*/ 	.short	(.L_149 - .L_148)
.L_148:
        /*0004*/ 	.word	0x00000082


	//----- nvinfo : EIATTR_KPARAM_INFO
	.align		4
.L_149:
        /*0008*/ 	.byte	0x04, 0x17
        /*000a*/ 	.short	(.L_151 - .L_150)
.L_150:
        /*000c*/ 	.word	0x00000000
        /*0010*/ 	.short	0x0004
        /*0012*/ 	.short	0x0020
        /*0014*/ 	.byte	0x00, 0xf5, 0x21, 0x00


	//----- nvinfo : EIATTR_KPARAM_INFO
	.align		4
.L_151:
        /*0018*/ 	.byte	0x04, 0x17
        /*001a*/ 	.short	(.L_153 - .L_152)
.L_152:
        /*001c*/ 	.word	0x00000000
        /*0020*/ 	.short	0x0003
        /*0022*/ 	.short	0x0018
        /*0024*/ 	.byte	0x00, 0xf5, 0x21, 0x00


	//----- nvinfo : EIATTR_KPARAM_INFO
	.align		4
.L_153:
        /*0028*/ 	.byte	0x04, 0x17
        /*002a*/ 	.short	(.L_155 - .L_154)
.L_154:
        /*002c*/ 	.word	0x00000000
        /*0030*/ 	.short	0x0002
        /*0032*/ 	.short	0x0010
        /*0034*/ 	.byte	0x00, 0xf0, 0x11, 0x00


	//----- nvinfo : EIATTR_KPARAM_INFO
	.align		4
.L_155:
        /*0038*/ 	.byte	0x04, 0x17
        /*003a*/ 	.short	(.L_157 - .L_156)
.L_156:
        /*003c*/ 	.word	0x00000000
        /*0040*/ 	.short	0x0001
        /*0042*/ 	.short	0x0008
        /*0044*/ 	.byte	0x00, 0xf5, 0x21, 0x00


	//----- nvinfo : EIATTR_KPARAM_INFO
	.align		4
.L_157:
        /*0048*/ 	.byte	0x04, 0x17
        /*004a*/ 	.short	(.L_159 - .L_158)
.L_158:
        /*004c*/ 	.word	0x00000000
        /*0050*/ 	.short	0x0000
        /*0052*/ 	.short	0x0000
        /*0054*/ 	.byte	0x00, 0xf5, 0x21, 0x00


	//----- nvinfo : EIATTR_SPARSE_MMA_MASK
	.align		4
.L_159:
        /*0058*/ 	.byte	0x03, 0x50
        /*005a*/ 	.short	0x0000


	//----- nvinfo : EIATTR_MAXREG_COUNT
	.align		4
        /*005c*/ 	.byte	0x03, 0x1b
        /*005e*/ 	.short	0x00ff


	//----- nvinfo : EIATTR_MERCURY_ISA_VERSION
	.align		4
        /*0060*/ 	.byte	0x03, 0x5f
        /*0062*/ 	.short	0x0101


	//----- nvinfo : EIATTR_VRC_CTA_INIT_COUNT
	.align		4
        /*0064*/ 	.byte	0x02, 0x4a
	.zero		1
	.zero		1


	//----- nvinfo : EIATTR_EXIT_INSTR_OFFSETS
	.align		4
        /*0068*/ 	.byte	0x04, 0x1c
        /*006a*/ 	.short	(.L_161 - .L_160)


	//   ....[0]....
.L_160:
        /*006c*/ 	.word	0x00000070


	//   ....[1]....
        /*0070*/ 	.word	0x00000100


	//   ....[2]....
        /*0074*/ 	.word	0x00000200


	//----- nvinfo : EIATTR_CBANK_PARAM_SIZE
	.align		4
.L_161:
        /*0078*/ 	.byte	0x03, 0x19
        /*007a*/ 	.short	0x0028


	//----- nvinfo : EIATTR_PARAM_CBANK
	.align		4
        /*007c*/ 	.byte	0x04, 0x0a
        /*007e*/ 	.short	(.L_163 - .L_162)
	.align		4
.L_162:
        /*0080*/ 	.word	index@(.nv.constant0._Z25manhattan_distance_kernelPKfS0_iPfPi)
        /*0084*/ 	.short	0x0380
        /*0086*/ 	.short	0x0028


	//----- nvinfo : EIATTR_SW_WAR
	.align		4
.L_163:
        /*0088*/ 	.byte	0x04, 0x36
        /*008a*/ 	.short	(.L_165 - .L_164)
.L_164:
        /*008c*/ 	.word	0x00000008
.L_165:


//--------------------- .nv.callgraph             --------------------------
	.section	.nv.callgraph,"",@"SHT_CUDA_CALLGRAPH"
	.align	4
	.sectionentsize	8
	.align		4
        /*0000*/ 	.word	0x00000000
	.align		4
        /*0004*/ 	.word	0xffffffff
	.align		4
        /*0008*/ 	.word	0x00000000
	.align		4
        /*000c*/ 	.word	0xfffffffe
	.align		4
        /*0010*/ 	.word	0x00000000
	.align		4
        /*0014*/ 	.word	0xfffffffd
	.align		4
        /*0018*/ 	.word	0x00000000
	.align		4
        /*001c*/ 	.word	0xfffffffc


//--------------------- .text._Z12media_kernelPKfiPfS1_ --------------------------
	.section	.text._Z12media_kernelPKfiPfS1_,"ax",@progbits
	.align	128
        .global         _Z12media_kernelPKfiPfS1_
        .type           _Z12media_kernelPKfiPfS1_,@function
        .size           _Z12media_kernelPKfiPfS1_,(.L_x_17 - _Z12media_kernelPKfiPfS1_)
        .other          _Z12media_kernelPKfiPfS1_,@"STO_CUDA_ENTRY STV_DEFAULT"
_Z12media_kernelPKfiPfS1_:
.text._Z12media_kernelPKfiPfS1_:
[----:B------:R-:W-:Y:S01]  /*0000*/  LDC R1, c[0x0][0x37c] ;  /* 0x0000df00ff017b82 */ /* 0x000fe20000000800 */
[----:B------:R-:W0:Y:S07]  /*0010*/  S2R R3, SR_TID.X ;  /* 0x0000000000037919 */ /* 0x000e2e0000002100 */
[----:B------:R-:W0:Y:S01]  /*0020*/  S2UR UR4, SR_CTAID.X ;  /* 0x00000000000479c3 */ /* 0x000e220000002500 */
[----:B------:R-:W1:Y:S07]  /*0030*/  LDCU UR5, c[0x0][0x388] ;  /* 0x00007100ff0577ac */ /* 0x000e6e0008000800 */
[----:B------:R-:W0:Y:S02]  /*0040*/  LDC R0, c[0x0][0x360] ;  /* 0x0000d800ff007b82 */ /* 0x000e240000000800 */
[----:B0-----:R-:W-:-:S05]  /*0050*/  IMAD R0, R0, UR4, R3 ;  /* 0x0000000400007c24 */ /* 0x001fca000f8e0203 */
[----:B-1----:R-:W-:-:S13]  /*0060*/  ISETP.GE.AND P0, PT, R0, UR5, PT ;  /* 0x0000000500007c0c */ /* 0x002fda000bf06270 */
[----:B------:R-:W-:Y:S05]  /*0070*/  @P0 EXIT ;  /* 0x000000000000094d */ /* 0x000fea0003800000 */
[----:B------:R-:W0:Y:S01]  /*0080*/  LDC.64 R2, c[0x0][0x380] ;  /* 0x0000e000ff027b82 */ /* 0x000e220000000a00 */
[----:B------:R-:W1:Y:S01]  /*0090*/  LDCU.64 UR4, c[0x0][0x358] ;  /* 0x00006b00ff0477ac */ /* 0x000e620008000a00 */
[----:B------:R-:W-:-:S05]  /*00a0*/  LEA R5, R0, R0, 0x1 ;  /* 0x0000000000057211 */ /* 0x000fca00078e08ff */
[----:B0-----:R-:W-:Y:S02]  /*00b0*/  IMAD.WIDE R2, R5, 0x4, R2 ;  /* 0x0000000405027825 */ /* 0x001fe400078e0202 */
[----:B------:R-:W0:Y:S03]  /*00c0*/  LDC.64 R4, c[0x0][0x390] ;  /* 0x0000e400ff047b82 */ /* 0x000e260000000a00 */
[----:B-1----:R-:W2:Y:S04]  /*00d0*/  LDG.E R0, desc[UR4][R2.64] ;  /* 0x0000000402007981 */ /* 0x002ea8000c1e1900 */
[----:B------:R-:W3:Y:S01]  /*00e0*/  LDG.E R9, desc[UR4][R2.64+0x8] ;  /* 0x0000080402097981 */ /* 0x000ee2000c1e1900 */
[----:B--2---:R-:W0:Y:S02]  /*00f0*/  F2I.TRUNC.NTZ R7, R0 ;  /* 0x0000000000077305 */ /* 0x004e24000020f100 */
[----:B0-----:R-:W-:-:S02]  /*0100*/  IMAD.WIDE R4, R7, 0x4, R4 ;  /* 0x0000000407047825 */ /* 0x001fc400078e0204 */
[----:B------:R-:W0:Y:S03]  /*0110*/  LDC.64 R6, c[0x0][0x398] ;  /* 0x0000e600ff067b82 */ /* 0x000e260000000a00 */
[----:B---3--:R-:W-:Y:S04]  /*0120*/  REDG.E.ADD.F32.FTZ.RN.STRONG.GPU desc[UR4][R4.64+-0x4], R9 ;  /* 0xfffffc09040079a6 */ /* 0x008fe8000c12f304 */
[----:B------:R-:W2:Y:S01]  /*0130*/  LDG.E R8, desc[UR4][R2.64] ;  /* 0x0000000402087981 */ /* 0x000ea2000c1e1900 */
[----:B------:R-:W-:Y:S01]  /*0140*/  HFMA2 R13, -RZ, RZ, 1.875, 0 ;  /* 0x3f800000ff0d7431 */ /* 0x000fe200000001ff */
[----:B--2---:R-:W0:Y:S02]  /*0150*/  F2I.TRUNC.NTZ R11, R8 ;  /* 0x00000008000b7305 */ /* 0x004e24000020f100 */
[----:B0-----:R-:W-:-:S05]  /*0160*/  IMAD.WIDE R6, R11, 0x4, R6 ;  /* 0x000000040b067825 */ /* 0x001fca00078e0206 */
[----:B------:R-:W-:Y:S01]  /*0170*/  REDG.E.ADD.F32.FTZ.RN.STRONG.GPU desc[UR4][R6.64+-0x4], R13 ;  /* 0xfffffc0d060079a6 */ /* 0x000fe2000c12f304 */
[----:B------:R-:W-:Y:S05]  /*0180*/  EXIT ;  /* 0x000000000000794d */ /* 0x000fea0003800000 */
.L_x_0:
[----:B------:R-:W-:-:S00]  /*0190*/  BRA `(.L_x_0) ;  /* 0xfffffffc00fc7947 */ /* 0x000fc0000383ffff */
[----:B------:R-:W-:-:S00]  /*01a0*/  NOP ;  /* 0x0000000000007918 */ /* 0x000fc00000000000 */
        /* <DEDUP_REMOVED lines=13> */
.L_x_17:


//--------------------- .text._Z17covarianza_kernelPKfS0_iPfS1_ --------------------------
	.section	.text._Z17covarianza_kernelPKfS0_iPfS1_,"ax",@progbits
	.align	128
        .global         _Z17covarianza_kernelPKfS0_iPfS1_
        .type           _Z17covarianza_kernelPKfS0_iPfS1_,@function
        .size           _Z17covarianza_kernelPKfS0_iPfS1_,(.L_x_18 - _Z17covarianza_kernelPKfS0_iPfS1_)
        .other          _Z17covarianza_kernelPKfS0_iPfS1_,@"STO_CUDA_ENTRY STV_DEFAULT"
_Z17covarianza_kernelPKfS0_iPfS1_:
.text._Z17covarianza_kernelPKfS0_iPfS1_:
        /* <DEDUP_REMOVED lines=10> */
[----:B------:R-:W-:-:S06]  /*00a0*/  LEA R7, R0, R0, 0x1 ;  /* 0x0000000000077211 */ /* 0x000fcc00078e08ff */
[----:B------:R-:W2:Y:S01]  /*00b0*/  LDC.64 R2, c[0x0][0x388] ;  /* 0x0000e200ff027b82 */ /* 0x000ea20000000a00 */
[----:B0-----:R-:W-:-:S05]  /*00c0*/  IMAD.WIDE R4, R7, 0x4, R4 ;  /* 0x0000000407047825 */ /* 0x001fca00078e0204 */
[----:B-1----:R-:W3:Y:S04]  /*00d0*/  LDG.E R0, desc[UR4][R4.64+0x4] ;  /* 0x0000040404007981 */ /* 0x002ee8000c1e1900 */
[----:B--2---:R-:W3:Y:S02]  /*00e0*/  LDG.E R7, desc[UR4][R2.64+0x4] ;  /* 0x0000040402077981 */ /* 0x004ee4000c1e1900 */
[----:B---3--:R-:W-:-:S13]  /*00f0*/  FSETP.NEU.AND P0, PT, R0, R7, PT ;  /* 0x000000070000720b */ /* 0x008fda0003f0d000 */
[----:B------:R-:W-:Y:S05]  /*0100*/  @P0 EXIT ;  /* 0x000000000000094d */ /* 0x000fea0003800000 */
[----:B------:R-:W2:Y:S01]  /*0110*/  LDG.E R14, desc[UR4][R2.64] ;  /* 0x00000004020e7981 */ /* 0x000ea2000c1e1900 */
[----:B------:R-:W0:Y:S03]  /*0120*/  LDC.64 R10, c[0x0][0x3a0] ;  /* 0x0000e800ff0a7b82 */ /* 0x000e260000000a00 */
[----:B------:R-:W3:Y:S04]  /*0130*/  LDG.E R0, desc[UR4][R4.64] ;  /* 0x0000000404007981 */ /* 0x000ee8000c1e1900 */
[----:B------:R-:W4:Y:S01]  /*0140*/  LDG.E R15, desc[UR4][R4.64+0x8] ;  /* 0x00000804040f7981 */ /* 0x000f22000c1e1900 */
[----:B------:R-:W1:Y:S03]  /*0150*/  LDC.64 R6, c[0x0][0x398] ;  /* 0x0000e600ff067b82 */ /* 0x000e660000000a00 */
[----:B------:R-:W5:Y:S01]  /*0160*/  LDG.E R12, desc[UR4][R2.64+0x8] ;  /* 0x00000804020c7981 */ /* 0x000f62000c1e1900 */
[----:B--2---:R-:W0:Y:S08]  /*0170*/  F2I.TRUNC.NTZ R9, R14 ;  /* 0x0000000e00097305 */ /* 0x004e30000020f100 */
[----:B---3--:R-:W2:Y:S01]  /*0180*/  F2I.TRUNC.NTZ R13, R0 ;  /* 0x00000000000d7305 */ /* 0x008ea2000020f100 */
[----:B0-----:R-:W-:-:S06]  /*0190*/  IMAD.WIDE R8, R9, 0x4, R10 ;  /* 0x0000000409087825 */ /* 0x001fcc00078e020a */
[----:B------:R-:W5:Y:S01]  /*01a0*/  LDG.E R9, desc[UR4][R8.64+-0x4] ;  /* 0xfffffc0408097981 */ /* 0x000f62000c1e1900 */
[----:B--2---:R-:W-:-:S06]  /*01b0*/  IMAD.WIDE R10, R13, 0x4, R10 ;  /* 0x000000040d0a7825 */ /* 0x004fcc00078e020a */
[----:B------:R-:W4:Y:S01]  /*01c0*/  LDG.E R10, desc[UR4][R10.64+-0x4] ;  /* 0xfffffc040a0a7981 */ /* 0x000f22000c1e1900 */
[----:B-1----:R-:W-:-:S04]  /*01d0*/  IMAD.WIDE R6, R13, 0x4, R6 ;  /* 0x000000040d067825 */ /* 0x002fc800078e0206 */
[----:B-----5:R-:W-:Y:S01]  /*01e0*/  FADD R12, R12, -R9 ;  /* 0x800000090c0c7221 */ /* 0x020fe20000000000 */
[----:B----4-:R-:W-:-:S04]  /*01f0*/  FADD R15, R15, -R10 ;  /* 0x8000000a0f0f7221 */ /* 0x010fc80000000000 */
[----:B------:R-:W-:-:S05]  /*0200*/  FMUL R15, R12, R15 ;  /* 0x0000000f0c0f7220 */ /* 0x000fca0000400000 */
[----:B------:R-:W-:Y:S01]  /*0210*/  REDG.E.ADD.F32.FTZ.RN.STRONG.GPU desc[UR4][R6.64+-0x4], R15 ;  /* 0xfffffc0f060079a6 */ /* 0x000fe2000c12f304 */
[----:B------:R-:W-:Y:S05]  /*0220*/  EXIT ;  /* 0x000000000000794d */ /* 0x000fea0003800000 */
.L_x_1:
        /* <DEDUP_REMOVED lines=13> */
.L_x_18:


//--------------------- .text._Z15varianza_kernelPKfPfiS1_ --------------------------
	.section	.text._Z15varianza_kernelPKfPfiS1_,"ax",@progbits
	.align	128
        .global         _Z15varianza_kernelPKfPfiS1_
        .type           _Z15varianza_kernelPKfPfiS1_,@function
        .size           _Z15varianza_kernelPKfPfiS1_,(.L_x_15 - _Z15varianza_kernelPKfPfiS1_)
        .other          _Z15varianza_kernelPKfPfiS1_,@"STO_CUDA_ENTRY STV_DEFAULT"
_Z15varianza_kernelPKfPfiS1_:
.text._Z15varianza_kernelPKfPfiS1_:
        /* <DEDUP_REMOVED lines=10> */
[----:B------:R-:W-:-:S06]  /*00a0*/  IMAD R3, R0, 0x3, RZ ;  /* 0x0000000300037824 */ /* 0x000fcc00078e02ff */
[----:B------:R-:W2:Y:S08]  /*00b0*/  LDC.64 R8, c[0x0][0x398] ;  /* 0x0000e600ff087b82 */ /* 0x000eb00000000a00 */
[----:B------:R-:W3:Y:S01]  /*00c0*/  LDC.64 R4, c[0x0][0x388] ;  /* 0x0000e200ff047b82 */ /* 0x000ee20000000a00 */
[----:B0-----:R-:W-:-:S05]  /*00d0*/  IMAD.WIDE R6, R3, 0x4, R6 ;  /* 0x0000000403067825 */ /* 0x001fca00078e0206 */
[----:B-1----:R-:W4:Y:S04]  /*00e0*/  LDG.E R0, desc[UR4][R6.64] ;  /* 0x0000000406007981 */ /* 0x002f28000c1e1900 */
[----:B------:R-:W5:Y:S01]  /*00f0*/  LDG.E R20, desc[UR4][R6.64+0x8] ;  /* 0x0000080406147981 */ /* 0x000f62000c1e1900 */
[----:B----4-:R-:W2:Y:S02]  /*0100*/  F2I.TRUNC.NTZ R11, R0 ;  /* 0x00000000000b7305 */ /* 0x010ea4000020f100 */
[----:B--2---:R-:W-:-:S06]  /*0110*/  IMAD.WIDE R8, R11, 0x4, R8 ;  /* 0x000000040b087825 */ /* 0x004fcc00078e0208 */
[----:B------:R-:W5:Y:S01]  /*0120*/  LDG.E R9, desc[UR4][R8.64+-0x4] ;  /* 0xfffffc0408097981 */ /* 0x000f62000c1e1900 */
[----:B------:R-:W-:Y:S01]  /*0130*/  BSSY.RECONVERGENT B0, `(.L_x_2) ;  /* 0x0000006000007945 */ /* 0x000fe20003800200 */
[----:B---3--:R-:W-:Y:S01]  /*0140*/  IMAD.WIDE R4, R11, 0x4, R4 ;  /* 0x000000040b047825 */ /* 0x008fe200078e0204 */
[----:B------:R-:W-:-:S03]  /*0150*/  MOV R0, 0x190 ;  /* 0x0000019000007802 */ /* 0x000fc60000000f00 */
[----:B-----5:R-:W-:-:S04]  /*0160*/  FADD R20, R20, -R9 ;  /* 0x8000000914147221 */ /* 0x020fc80000000000 */
[----:B------:R0:W1:Y:S03]  /*0170*/  F2F.F64.F32 R2, R20 ;  /* 0x0000001400027310 */ /* 0x0000660000201800 */
[----:B01----:R-:W-:Y:S05]  /*0180*/  CALL.REL.NOINC `($_Z15varianza_kernelPKfPfiS1_$__internal_accurate_pow) ;  /* 0x0000000000587944 */ /* 0x003fea0003c00000 */
[----:B------:R-:W-:Y:S05]  /*0190*/  BSYNC.RECONVERGENT B0 ;  /* 0x0000000000007941 */ /* 0x000fea0003800200 */
.L_x_2:
[----:B------:R-:W-:Y:S01]  /*01a0*/  DADD R6, R2, 2 ;  /* 0x4000000002067429 */ /* 0x000fe20000000000 */
[----:B------:R-:W-:Y:S01]  /*01b0*/  FSETP.NEU.AND P0, PT, R20, RZ, PT ;  /* 0x000000ff1400720b */ /* 0x000fe20003f0d000 */
[----:B------:R-:W-:Y:S08]  /*01c0*/  BSSY.RECONVERGENT B0, `(.L_x_3) ;  /* 0x000000d000007945 */ /* 0x000ff00003800200 */
[----:B------:R-:W-:Y:S01]  /*01d0*/  LOP3.LUT R6, R7, 0x7ff00000, RZ, 0xc0, !PT ;  /* 0x7ff0000007067812 */ /* 0x000fe200078ec0ff */
[----:B------:R-:W-:-:S03]  /*01e0*/  IMAD.MOV.U32 R7, RZ, RZ, R9 ;  /* 0x000000ffff077224 */ /* 0x000fc600078e0009 */
[----:B------:R-:W-:Y:S01]  /*01f0*/  ISETP.NE.AND P1, PT, R6, 0x7ff00000, PT ;  /* 0x7ff000000600780c */ /* 0x000fe20003f25270 */
[----:B------:R-:W-:Y:S01]  /*0200*/  IMAD.MOV.U32 R6, RZ, RZ, R8 ;  /* 0x000000ffff067224 */ /* 0x000fe200078e0008 */
[----:B------:R-:W-:-:S11]  /*0210*/  @!P0 CS2R R6, SRZ ;  /* 0x0000000000068805 */ /* 0x000fd6000001ff00 */
[----:B------:R-:W-:Y:S05]  /*0220*/  @P1 BRA `(.L_x_4) ;  /* 0x0000000000181947 */ /* 0x000fea0003800000 */
[----:B------:R-:W-:-:S13]  /*0230*/  FSETP.NAN.AND P0, PT, R20, R20, PT ;  /* 0x000000141400720b */ /* 0x000fda0003f08000 */
[----:B------:R-:W-:Y:S01]  /*0240*/  @P0 DADD R6, R2, 2 ;  /* 0x4000000002060429 */ /* 0x000fe20000000000 */
[----:B------:R-:W-:Y:S10]  /*0250*/  @P0 BRA `(.L_x_4) ;  /* 0x00000000000c0947 */ /* 0x000ff40003800000 */
[----:B------:R-:W-:-:S14]  /*0260*/  DSETP.NEU.AND P0, PT, |R2|, +INF , PT ;  /* 0x7ff000000200742a */ /* 0x000fdc0003f0d200 */
[----:B------:R-:W-:Y:S02]  /*0270*/  @!P0 IMAD.MOV.U32 R6, RZ, RZ, 0x0 ;  /* 0x00000000ff068424 */ /* 0x000fe400078e00ff */
[----:B------:R-:W-:-:S07]  /*0280*/  @!P0 IMAD.MOV.U32 R7, RZ, RZ, 0x7ff00000 ;  /* 0x7ff00000ff078424 */ /* 0x000fce00078e00ff */
.L_x_4:
[----:B------:R-:W-:Y:S05]  /*0290*/  BSYNC.RECONVERGENT B0 ;  /* 0x0000000000007941 */ /* 0x000fea0003800200 */
.L_x_3:
[----:B------:R-:W0:Y:S01]  /*02a0*/  F2F.F32.F64 R6, R6 ;  /* 0x0000000600067310 */ /* 0x000e220000301000 */
[----:B------:R-:W-:-:S04]  /*02b0*/  FSETP.NEU.AND P0, PT, R20, 1, PT ;  /* 0x3f8000001400780b */ /* 0x000fc80003f0d000 */
[----:B0-----:R-:W-:-:S05]  /*02c0*/  FSEL R3, R6, 1, P0 ;  /* 0x3f80000006037808 */ /* 0x001fca0000000000 */
[----:B------:R-:W-:Y:S01]  /*02d0*/  REDG.E.ADD.F32.FTZ.RN.STRONG.GPU desc[UR4][R4.64+-0x4], R3 ;  /* 0xfffffc03040079a6 */ /* 0x000fe2000c12f304 */
[----:B------:R-:W-:Y:S05]  /*02e0*/  EXIT ;  /* 0x000000000000794d */ /* 0x000fea0003800000 */
        .type           $_Z15varianza_kernelPKfPfiS1_$__internal_accurate_pow,@function
        .size           $_Z15varianza_kernelPKfPfiS1_$__internal_accurate_pow,(.L_x_15 - $_Z15varianza_kernelPKfPfiS1_$__internal_accurate_pow)
$_Z15varianza_kernelPKfPfiS1_$__internal_accurate_pow:
[----:B------:R-:W-:Y:S01]  /*02f0*/  DADD R10, -RZ, |R2| ;  /* 0x00000000ff0a7229 */ /* 0x000fe20000000502 */
[----:B------:R-:W-:Y:S01]  /*0300*/  IMAD.MOV.U32 R16, RZ, RZ, RZ ;  /* 0x000000ffff107224 */ /* 0x000fe200078e00ff */
[----:B------:R-:W-:Y:S01]  /*0310*/  UMOV UR6, 0x7d2cafe2 ;  /* 0x7d2cafe200067882 */ /* 0x000fe20000000000 */
[----:B------:R-:W-:Y:S01]  /*0320*/  IMAD.MOV.U32 R18, RZ, RZ, 0x41ad3b5a ;  /* 0x41ad3b5aff127424 */ /* 0x000fe200078e00ff */
[----:B------:R-:W-:Y:S01]  /*0330*/  UMOV UR7, 0x3eb0f5ff ;  /* 0x3eb0f5ff00077882 */ /* 0x000fe20000000000 */
[----:B------:R-:W-:Y:S01]  /*0340*/  IMAD.MOV.U32 R19, RZ, RZ, 0x3ed0f5d2 ;  /* 0x3ed0f5d2ff137424 */ /* 0x000fe200078e00ff */
[----:B------:R-:W-:Y:S01]  /*0350*/  UMOV UR8, 0x3b39803f ;  /* 0x3b39803f00087882 */ /* 0x000fe20000000000 */
[----:B------:R-:W-:-:S03]  /*0360*/  UMOV UR9, 0x3c7abc9e ;  /* 0x3c7abc9e00097882 */ /* 0x000fc60000000000 */
[----:B------:R-:W-:Y:S02]  /*0370*/  ISETP.GT.U32.AND P0, PT, R11, 0xfffff, PT ;  /* 0x000fffff0b00780c */ /* 0x000fe40003f04070 */
[----:B------:R-:W-:-:S11]  /*0380*/  MOV R6, R11 ;  /* 0x0000000b00067202 */ /* 0x000fd60000000f00 */
[----:B------:R-:W-:-:S10]  /*0390*/  @!P0 DMUL R24, R10, 1.80143985094819840000e+16 ;  /* 0x435000000a188828 */ /* 0x000fd40000000000 */
[----:B------:R-:W-:-:S05]  /*03a0*/  @!P0 IMAD.MOV.U32 R6, RZ, RZ, R25 ;  /* 0x000000ffff068224 */ /* 0x000fca00078e0019 */
[----:B------:R-:W-:-:S04]  /*03b0*/  LOP3.LUT R6, R6, 0x800fffff, RZ, 0xc0, !PT ;  /* 0x800fffff06067812 */ /* 0x000fc800078ec0ff */
[----:B------:R-:W-:Y:S01]  /*03c0*/  LOP3.LUT R7, R6, 0x3ff00000, RZ, 0xfc, !PT ;  /* 0x3ff0000006077812 */ /* 0x000fe200078efcff */
[----:B------:R-:W-:Y:S01]  /*03d0*/  IMAD.MOV.U32 R6, RZ, RZ, R10 ;  /* 0x000000ffff067224 */ /* 0x000fe200078e000a */
[----:B------:R-:W-:Y:S01]  /*03e0*/  SHF.R.U32.HI R10, RZ, 0x14, R11 ;  /* 0x00000014ff0a7819 */ /* 0x000fe2000001160b */
[----:B------:R-:W-:Y:S01]  /*03f0*/  @!P0 IMAD.MOV.U32 R6, RZ, RZ, R24 ;  /* 0x000000ffff068224 */ /* 0x000fe200078e0018 */
[----:B------:R-:W-:Y:S02]  /*0400*/  ISETP.GE.U32.AND P1, PT, R7, 0x3ff6a09f, PT ;  /* 0x3ff6a09f0700780c */ /* 0x000fe40003f26070 */
[----:B------:R-:W-:-:S05]  /*0410*/  @!P0 LEA.HI R10, R25, 0xffffffca, RZ, 0xc ;  /* 0xffffffca190a8811 */ /* 0x000fca00078f60ff */
[----:B------:R-:W-:-:S06]  /*0420*/  VIADD R11, R10, 0xfffffc01 ;  /* 0xfffffc010a0b7836 */ /* 0x000fcc0000000000 */
[----:B------:R-:W-:Y:S02]  /*0430*/  @P1 VIADD R9, R7, 0xfff00000 ;  /* 0xfff0000007091836 */ /* 0x000fe40000000000 */
[----:B------:R-:W-:-:S03]  /*0440*/  @P1 VIADD R11, R10, 0xfffffc02 ;  /* 0xfffffc020a0b1836 */ /* 0x000fc60000000000 */
[----:B------:R-:W-:-:S06]  /*0450*/  @P1 MOV R7, R9 ;  /* 0x0000000900071202 */ /* 0x000fcc0000000f00 */
[C---:B------:R-:W-:Y:S02]  /*0460*/  DADD R12, R6.reuse, 1 ;  /* 0x3ff00000060c7429 */ /* 0x040fe40000000000 */
[----:B------:R-:W-:-:S04]  /*0470*/  DADD R6, R6, -1 ;  /* 0xbff0000006067429 */ /* 0x000fc80000000000 */
[----:B------:R-:W0:Y:S02]  /*0480*/  MUFU.RCP64H R17, R13 ;  /* 0x0000000d00117308 */ /* 0x000e240000001800 */
[----:B0-----:R-:W-:-:S08]  /*0490*/  DFMA R8, -R12, R16, 1 ;  /* 0x3ff000000c08742b */ /* 0x001fd00000000110 */
[----:B------:R-:W-:-:S08]  /*04a0*/  DFMA R8, R8, R8, R8 ;  /* 0x000000080808722b */ /* 0x000fd00000000008 */
[----:B------:R-:W-:-:S08]  /*04b0*/  DFMA R16, R16, R8, R16 ;  /* 0x000000081010722b */ /* 0x000fd00000000010 */
[----:B------:R-:W-:-:S08]  /*04c0*/  DMUL R8, R6, R16 ;  /* 0x0000001006087228 */ /* 0x000fd00000000000 */
[----:B------:R-:W-:-:S08]  /*04d0*/  DFMA R8, R6, R16, R8 ;  /* 0x000000100608722b */ /* 0x000fd00000000008 */
[----:B------:R-:W-:-:S08]  /*04e0*/  DMUL R14, R8, R8 ;  /* 0x00000008080e7228 */ /* 0x000fd00000000000 */
[----:B------:R-:W-:Y:S01]  /*04f0*/  DFMA R12, R14, UR6, R18 ;  /* 0x000000060e0c7c2b */ /* 0x000fe20008000012 */
[----:B------:R-:W-:Y:S01]  /*0500*/  UMOV UR6, 0x75488a3f ;  /* 0x75488a3f00067882 */ /* 0x000fe20000000000 */
[----:B------:R-:W-:Y:S01]  /*0510*/  UMOV UR7, 0x3ef3b20a ;  /* 0x3ef3b20a00077882 */ /* 0x000fe20000000000 */
[----:B------:R-:W-:-:S05]  /*0520*/  DADD R18, R6, -R8 ;  /* 0x0000000006127229 */ /* 0x000fca0000000808 */
[----:B------:R-:W-:Y:S01]  /*0530*/  DFMA R12, R14, R12, UR6 ;  /* 0x000000060e0c7e2b */ /* 0x000fe2000800000c */
[----:B------:R-:W-:Y:S01]  /*0540*/  UMOV UR6, 0xe4faecd5 ;  /* 0xe4faecd500067882 */ /* 0x000fe20000000000 */
[----:B------:R-:W-:Y:S01]  /*0550*/  UMOV UR7, 0x3f1745cd ;  /* 0x3f1745cd00077882 */ /* 0x000fe20000000000 */
[----:B------:R-:W-:-:S05]  /*0560*/  DADD R22, R18, R18 ;  /* 0x0000000012167229 */ /* 0x000fca0000000012 */
[----:B------:R-:W-:Y:S01]  /*0570*/  DFMA R12, R14, R12, UR6 ;  /* 0x000000060e0c7e2b */ /* 0x000fe2000800000c */
[----:B------:R-:W-:Y:S01]  /*0580*/  UMOV UR6, 0x258a578b ;  /* 0x258a578b00067882 */ /* 0x000fe20000000000 */
[----:B------:R-:W-:Y:S01]  /*0590*/  UMOV UR7, 0x3f3c71c7 ;  /* 0x3f3c71c700077882 */ /* 0x000fe20000000000 */
[-C--:B------:R-:W-:Y:S02]  /*05a0*/  DFMA R6, R6, -R8.reuse, R22 ;  /* 0x800000080606722b */ /* 0x080fe40000000016 */
[----:B------:R-:W-:-:S03]  /*05b0*/  DMUL R22, R8, R8 ;  /* 0x0000000808167228 */ /* 0x000fc60000000000 */
[----:B------:R-:W-:Y:S01]  /*05c0*/  DFMA R12, R14, R12, UR6 ;  /* 0x000000060e0c7e2b */ /* 0x000fe2000800000c */
[----:B------:R-:W-:Y:S01]  /*05d0*/  UMOV UR6, 0x9242b910 ;  /* 0x9242b91000067882 */ /* 0x000fe20000000000 */
[----:B------:R-:W-:Y:S01]  /*05e0*/  UMOV UR7, 0x3f624924 ;  /* 0x3f62492400077882 */ /* 0x000fe20000000000 */
[----:B------:R-:W-:-:S05]  /*05f0*/  DMUL R6, R16, R6 ;  /* 0x0000000610067228 */ /* 0x000fca0000000000 */
[----:B------:R-:W-:Y:S01]  /*0600*/  DFMA R12, R14, R12, UR6 ;  /* 0x000000060e0c7e2b */ /* 0x000fe2000800000c */
[----:B------:R-:W-:Y:S01]  /*0610*/  UMOV UR6, 0x99999dfb ;  /* 0x99999dfb00067882 */ /* 0x000fe20000000000 */
[----:B------:R-:W-:-:S03]  /*0620*/  UMOV UR7, 0x3f899999 ;  /* 0x3f89999900077882 */ /* 0x000fc60000000000 */
[----:B------:R-:W-:Y:S01]  /*0630*/  VIADD R27, R7, 0x100000 ;  /* 0x00100000071b7836 */ /* 0x000fe20000000000 */
[----:B------:R-:W-:Y:S02]  /*0640*/  MOV R26, R6 ;  /* 0x00000006001a7202 */ /* 0x000fe40000000f00 */
[----:B------:R-:W-:Y:S01]  /*0650*/  DFMA R18, R14, R12, UR6 ;  /* 0x000000060e127e2b */ /* 0x000fe2000800000c */
[----:B------:R-:W-:Y:S01]  /*0660*/  UMOV UR6, 0x55555555 ;  /* 0x5555555500067882 */ /* 0x000fe20000000000 */
[----:B------:R-:W-:-:S06]  /*0670*/  UMOV UR7, 0x3fb55555 ;  /* 0x3fb5555500077882 */ /* 0x000fcc0000000000 */
[----:B------:R-:W-:-:S08]  /*0680*/  DFMA R12, R14, R18, UR6 ;  /* 0x000000060e0c7e2b */ /* 0x000fd00008000012 */
[----:B------:R-:W-:Y:S01]  /*0690*/  DADD R16, -R12, UR6 ;  /* 0x000000060c107e29 */ /* 0x000fe20008000100 */
[----:B------:R-:W-:Y:S01]  /*06a0*/  UMOV UR6, 0xb9e7b0 ;  /* 0x00b9e7b000067882 */ /* 0x000fe20000000000 */
[----:B------:R-:W-:-:S06]  /*06b0*/  UMOV UR7, 0x3c46a4cb ;  /* 0x3c46a4cb00077882 */ /* 0x000fcc0000000000 */
[----:B------:R-:W-:Y:S02]  /*06c0*/  DFMA R18, R14, R18, R16 ;  /* 0x000000120e12722b */ /* 0x000fe40000000010 */
[C---:B------:R-:W-:Y:S02]  /*06d0*/  DFMA R16, R8.reuse, R8, -R22 ;  /* 0x000000080810722b */ /* 0x040fe40000000816 */
[----:B------:R-:W-:-:S04]  /*06e0*/  DMUL R14, R8, R22 ;  /* 0x00000016080e7228 */ /* 0x000fc80000000000 */
[----:B------:R-:W-:Y:S01]  /*06f0*/  DADD R18, R18, -UR6 ;  /* 0x8000000612127e29 */ /* 0x000fe20008000000 */
[----:B------:R-:W-:Y:S01]  /*0700*/  UMOV UR6, 0x80000000 ;  /* 0x8000000000067882 */ /* 0x000fe20000000000 */
[C---:B------:R-:W-:Y:S01]  /*0710*/  DFMA R16, R8.reuse, R26, R16 ;  /* 0x0000001a0810722b */ /* 0x040fe20000000010 */
[----:B------:R-:W-:Y:S01]  /*0720*/  UMOV UR7, 0x43300000 ;  /* 0x4330000000077882 */ /* 0x000fe20000000000 */
[----:B------:R-:W-:-:S08]  /*0730*/  DFMA R26, R8, R22, -R14 ;  /* 0x00000016081a722b */ /* 0x000fd0000000080e */
[----:B------:R-:W-:Y:S02]  /*0740*/  DFMA R26, R6, R22, R26 ;  /* 0x00000016061a722b */ /* 0x000fe4000000001a */
[----:B------:R-:W-:-:S06]  /*0750*/  DADD R22, R12, R18 ;  /* 0x000000000c167229 */ /* 0x000fcc0000000012 */
[----:B------:R-:W-:Y:S02]  /*0760*/  DFMA R16, R8, R16, R26 ;  /* 0x000000100810722b */ /* 0x000fe4000000001a */
[----:B------:R-:W-:Y:S02]  /*0770*/  DADD R26, R12, -R22 ;  /* 0x000000000c1a7229 */ /* 0x000fe40000000816 */
[----:B------:R-:W-:-:S06]  /*0780*/  DMUL R12, R22, R14 ;  /* 0x0000000e160c7228 */ /* 0x000fcc0000000000 */
[----:B------:R-:W-:Y:S02]  /*0790*/  DADD R18, R18, R26 ;  /* 0x0000000012127229 */ /* 0x000fe4000000001a */
[----:B------:R-:W-:-:S08]  /*07a0*/  DFMA R26, R22, R14, -R12 ;  /* 0x0000000e161a722b */ /* 0x000fd0000000080c */
[----:B------:R-:W-:-:S08]  /*07b0*/  DFMA R16, R22, R16, R26 ;  /* 0x000000101610722b */ /* 0x000fd0000000001a */
[----:B------:R-:W-:-:S08]  /*07c0*/  DFMA R18, R18, R14, R16 ;  /* 0x0000000e1212722b */ /* 0x000fd00000000010 */
[----:B------:R-:W-:-:S08]  /*07d0*/  DADD R16, R12, R18 ;  /* 0x000000000c107229 */ /* 0x000fd00000000012 */
[--C-:B------:R-:W-:Y:S02]  /*07e0*/  DADD R14, R8, R16.reuse ;  /* 0x00000000080e7229 */ /* 0x100fe40000000010 */
[----:B------:R-:W-:-:S06]  /*07f0*/  DADD R12, R12, -R16 ;  /* 0x000000000c0c7229 */ /* 0x000fcc0000000810 */
[----:B------:R-:W-:Y:S02]  /*0800*/  DADD R8, R8, -R14 ;  /* 0x0000000008087229 */ /* 0x000fe4000000080e */
[----:B------:R-:W-:-:S06]  /*0810*/  DADD R12, R18, R12 ;  /* 0x00000000120c7229 */ /* 0x000fcc000000000c */
[----:B------:R-:W-:-:S08]  /*0820*/  DADD R8, R16, R8 ;  /* 0x0000000010087229 */ /* 0x000fd00000000008 */
[----:B------:R-:W-:-:S08]  /*0830*/  DADD R8, R12, R8 ;  /* 0x000000000c087229 */ /* 0x000fd00000000008 */
[----:B------:R-:W-:Y:S01]  /*0840*/  DADD R8, R6, R8 ;  /* 0x0000000006087229 */ /* 0x000fe20000000008 */
[----:B------:R-:W-:Y:S01]  /*0850*/  LOP3.LUT R6, R11, 0x80000000, RZ, 0x3c, !PT ;  /* 0x800000000b067812 */ /* 0x000fe200078e3cff */
[----:B------:R-:W-:-:S06]  /*0860*/  IMAD.MOV.U32 R7, RZ, RZ, 0x43300000 ;  /* 0x43300000ff077424 */ /* 0x000fcc00078e00ff */
[----:B------:R-:W-:Y:S02]  /*0870*/  DADD R10, R14, R8 ;  /* 0x000000000e0a7229 */ /* 0x000fe40000000008 */
[----:B------:R-:W-:Y:S01]  /*0880*/  DADD R12, R6, -UR6 ;  /* 0x80000006060c7e29 */ /* 0x000fe20008000000 */
[----:B------:R-:W-:Y:S01]  /*0890*/  UMOV UR6, 0xfefa39ef ;  /* 0xfefa39ef00067882 */ /* 0x000fe20000000000 */
[----:B------:R-:W-:-:S04]  /*08a0*/  UMOV UR7, 0x3fe62e42 ;  /* 0x3fe62e4200077882 */ /* 0x000fc80000000000 */
[--C-:B------:R-:W-:Y:S02]  /*08b0*/  DADD R14, R14, -R10.reuse ;  /* 0x000000000e0e7229 */ /* 0x100fe4000000080a */
[----:B------:R-:W-:-:S06]  /*08c0*/  DFMA R6, R12, UR6, R10 ;  /* 0x000000060c067c2b */ /* 0x000fcc000800000a */
[----:B------:R-:W-:Y:S02]  /*08d0*/  DADD R14, R8, R14 ;  /* 0x00000000080e7229 */ /* 0x000fe4000000000e */
[----:B------:R-:W-:-:S08]  /*08e0*/  DFMA R16, R12, -UR6, R6 ;  /* 0x800000060c107c2b */ /* 0x000fd00008000006 */
[----:B------:R-:W-:-:S08]  /*08f0*/  DADD R16, -R10, R16 ;  /* 0x000000000a107229 */ /* 0x000fd00000000110 */
[----:B------:R-:W-:-:S08]  /*0900*/  DADD R14, R14, -R16 ;  /* 0x000000000e0e7229 */ /* 0x000fd00000000810 */
[----:B------:R-:W-:-:S08]  /*0910*/  DFMA R14, R12, UR8, R14 ;  /* 0x000000080c0e7c2b */ /* 0x000fd0000800000e */
[----:B------:R-:W-:-:S08]  /*0920*/  DADD R8, R6, R14 ;  /* 0x0000000006087229 */ /* 0x000fd0000000000e */
[----:B------:R-:W-:Y:S02]  /*0930*/  DADD R10, R6, -R8 ;  /* 0x00000000060a7229 */ /* 0x000fe40000000808 */
[----:B------:R-:W-:-:S06]  /*0940*/  DMUL R6, R8, 2 ;  /* 0x4000000008067828 */ /* 0x000fcc0000000000 */
[----:B------:R-:W-:Y:S02]  /*0950*/  DADD R10, R14, R10 ;  /* 0x000000000e0a7229 */ /* 0x000fe4000000000a */
[----:B------:R-:W-:-:S08]  /*0960*/  DFMA R12, R8, 2, -R6 ;  /* 0x40000000080c782b */ /* 0x000fd00000000806 */
[----:B------:R-:W-:Y:S01]  /*0970*/  DFMA R12, R10, 2, R12 ;  /* 0x400000000a0c782b */ /* 0x000fe2000000000c */
[----:B------:R-:W-:Y:S01]  /*0980*/  MOV R10, 0x652b82fe ;  /* 0x652b82fe000a7802 */ /* 0x000fe20000000f00 */
[----:B------:R-:W-:-:S06]  /*0990*/  IMAD.MOV.U32 R11, RZ, RZ, 0x3ff71547 ;  /* 0x3ff71547ff0b7424 */ /* 0x000fcc00078e00ff */
[----:B------:R-:W-:-:S08]  /*09a0*/  DADD R8, R6, R12 ;  /* 0x0000000006087229 */ /* 0x000fd0000000000c */
[----:B------:R-:W-:Y:S02]  /*09b0*/  DFMA R10, R8, R10, 6.75539944105574400000e+15 ;  /* 0x43380000080a742b */ /* 0x000fe4000000000a */
[----:B------:R-:W-:Y:S01]  /*09c0*/  FSETP.GEU.AND P0, PT, |R9|, 4.1917929649353027344, PT ;  /* 0x4086232b0900780b */ /* 0x000fe20003f0e200 */
[----:B------:R-:W-:-:S05]  /*09d0*/  DADD R6, R6, -R8 ;  /* 0x0000000006067229 */ /* 0x000fca0000000808 */
[----:B------:R-:W-:-:S03]  /*09e0*/  DADD R14, R10, -6.75539944105574400000e+15 ;  /* 0xc33800000a0e7429 */ /* 0x000fc60000000000 */
[----:B------:R-:W-:-:S05]  /*09f0*/  DADD R12, R12, R6 ;  /* 0x000000000c0c7229 */ /* 0x000fca0000000006 */
[----:B------:R-:W-:Y:S01]  /*0a00*/  DFMA R16, R14, -UR6, R8 ;  /* 0x800000060e107c2b */ /* 0x000fe20008000008 */
[----:B------:R-:W-:Y:S01]  /*0a10*/  UMOV UR6, 0x3b39803f ;  /* 0x3b39803f00067882 */ /* 0x000fe20000000000 */
[----:B------:R-:W-:-:S06]  /*0a20*/  UMOV UR7, 0x3c7abc9e ;  /* 0x3c7abc9e00077882 */ /* 0x000fcc0000000000 */
[----:B------:R-:W-:Y:S01]  /*0a30*/  DFMA R14, R14, -UR6, R16 ;  /* 0x800000060e0e7c2b */ /* 0x000fe20008000010 */
[----:B------:R-:W-:Y:S01]  /*0a40*/  UMOV UR6, 0x69ce2bdf ;  /* 0x69ce2bdf00067882 */ /* 0x000fe20000000000 */
[----:B------:R-:W-:Y:S01]  /*0a50*/  IMAD.MOV.U32 R16, RZ, RZ, -0x35dec16 ;  /* 0xfca213eaff107424 */ /* 0x000fe200078e00ff */
[----:B------:R-:W-:Y:S01]  /*0a60*/  UMOV UR7, 0x3e5ade15 ;  /* 0x3e5ade1500077882 */ /* 0x000fe20000000000 */
[----:B------:R-:W-:-:S06]  /*0a70*/  IMAD.MOV.U32 R17, RZ, RZ, 0x3e928af3 ;  /* 0x3e928af3ff117424 */ /* 0x000fcc00078e00ff */
[----:B------:R-:W-:Y:S01]  /*0a80*/  DFMA R16, R14, UR6, R16 ;  /* 0x000000060e107c2b */ /* 0x000fe20008000010 */
[----:B------:R-:W-:Y:S01]  /*0a90*/  UMOV UR6, 0x62401315 ;  /* 0x6240131500067882 */ /* 0x000fe20000000000 */
[----:B------:R-:W-:-:S06]  /*0aa0*/  UMOV UR7, 0x3ec71dee ;  /* 0x3ec71dee00077882 */ /* 0x000fcc0000000000 */
[----:B------:R-:W-:Y:S01]  /*0ab0*/  DFMA R16, R14, R16, UR6 ;  /* 0x000000060e107e2b */ /* 0x000fe20008000010 */
        /* <DEDUP_REMOVED lines=20> */
[----:B------:R-:W-:-:S08]  /*0c00*/  DFMA R16, R14, R16, UR6 ;  /* 0x000000060e107e2b */ /* 0x000fd00008000010 */
[----:B------:R-:W-:-:S08]  /*0c10*/  DFMA R16, R14, R16, 1 ;  /* 0x3ff000000e10742b */ /* 0x000fd00000000010 */
[----:B------:R-:W-:-:S10]  /*0c20*/  DFMA R14, R14, R16, 1 ;  /* 0x3ff000000e0e742b */ /* 0x000fd40000000010 */
[----:B------:R-:W-:Y:S01]  /*0c30*/  LEA R7, R10, R15, 0x14 ;  /* 0x0000000f0a077211 */ /* 0x000fe200078ea0ff */
[----:B------:R-:W-:Y:S01]  /*0c40*/  IMAD.MOV.U32 R6, RZ, RZ, R14 ;  /* 0x000000ffff067224 */ /* 0x000fe200078e000e */
[----:B------:R-:W-:Y:S06]  /*0c50*/  @!P0 BRA `(.L_x_5) ;  /* 0x0000000000308947 */ /* 0x000fec0003800000 */
[----:B------:R-:W-:Y:S01]  /*0c60*/  FSETP.GEU.AND P1, PT, |R9|, 4.2275390625, PT ;  /* 0x408748000900780b */ /* 0x000fe20003f2e200 */
[C---:B------:R-:W-:Y:S02]  /*0c70*/  DADD R16, R8.reuse, +INF ;  /* 0x7ff0000008107429 */ /* 0x040fe40000000000 */
[----:B------:R-:W-:-:S08]  /*0c80*/  DSETP.GEU.AND P0, PT, R8, RZ, PT ;  /* 0x000000ff0800722a */ /* 0x000fd00003f0e000 */
[----:B------:R-:W-:Y:S02]  /*0c90*/  FSEL R7, R17, RZ, P0 ;  /* 0x000000ff11077208 */ /* 0x000fe40000000000 */
[----:B------:R-:W-:-:S04]  /*0ca0*/  @!P1 LEA.HI R6, R10, R10, RZ, 0x1 ;  /* 0x0000000a0a069211 */ /* 0x000fc800078f08ff */
[----:B------:R-:W-:Y:S02]  /*0cb0*/  @!P1 SHF.R.S32.HI R9, RZ, 0x1, R6 ;  /* 0x00000001ff099819 */ /* 0x000fe40000011406 */
[----:B------:R-:W-:-:S03]  /*0cc0*/  FSEL R6, R16, RZ, P0 ;  /* 0x000000ff10067208 */ /* 0x000fc60000000000 */
[----:B------:R-:W-:Y:S02]  /*0cd0*/  @!P1 IMAD.IADD R8, R10, 0x1, -R9 ;  /* 0x000000010a089824 */ /* 0x000fe400078e0a09 */
[----:B------:R-:W-:-:S03]  /*0ce0*/  @!P1 IMAD R15, R9, 0x100000, R15 ;  /* 0x00100000090f9824 */ /* 0x000fc600078e020f */
[----:B------:R-:W-:Y:S02]  /*0cf0*/  @!P1 LEA R9, R8, 0x3ff00000, 0x14 ;  /* 0x3ff0000008099811 */ /* 0x000fe400078ea0ff */
[----:B------:R-:W-:-:S06]  /*0d00*/  @!P1 MOV R8, RZ ;  /* 0x000000ff00089202 */ /* 0x000fcc0000000f00 */
[----:B------:R-:W-:-:S11]  /*0d10*/  @!P1 DMUL R6, R14, R8 ;  /* 0x000000080e069228 */ /* 0x000fd60000000000 */
.L_x_5:
[----:B------:R-:W-:Y:S02]  /*0d20*/  DFMA R12, R12, R6, R6 ;  /* 0x000000060c0c722b */ /* 0x000fe40000000006 */
[----:B------:R-:W-:-:S08]  /*0d30*/  DSETP.NEU.AND P0, PT, |R6|, +INF , PT ;  /* 0x7ff000000600742a */ /* 0x000fd00003f0d200 */
[----:B------:R-:W-:Y:S01]  /*0d40*/  FSEL R8, R6, R12, !P0 ;  /* 0x0000000c06087208 */ /* 0x000fe20004000000 */
[----:B------:R-:W-:Y:S01]  /*0d50*/  IMAD.MOV.U32 R6, RZ, RZ, R0 ;  /* 0x000000ffff067224 */ /* 0x000fe200078e0000 */
[----:B------:R-:W-:Y:S01]  /*0d60*/  FSEL R9, R7, R13, !P0 ;  /* 0x0000000d07097208 */ /* 0x000fe20004000000 */
[----:B------:R-:W-:-:S04]  /*0d70*/  IMAD.MOV.U32 R7, RZ, RZ, 0x0 ;  /* 0x00000000ff077424 */ /* 0x000fc800078e00ff */
[----:B------:R-:W-:Y:S05]  /*0d80*/  RET.REL.NODEC R6 `(_Z15varianza_kernelPKfPfiS1_) ;  /* 0xfffffff0069c7950 */ /* 0x000fea0003c3ffff */
.L_x_6:
        /* <DEDUP_REMOVED lines=15> */
.L_x_15:


//--------------------- .text._Z18norm_vector_kernelPKfiPf --------------------------
	.section	.text._Z18norm_vector_kernelPKfiPf,"ax",@progbits
	.align	128
        .global         _Z18norm_vector_kernelPKfiPf
        .type           _Z18norm_vector_kernelPKfiPf,@function
        .size           _Z18norm_vector_kernelPKfiPf,(.L_x_20 - _Z18norm_vector_kernelPKfiPf)
        .other          _Z18norm_vector_kernelPKfiPf,@"STO_CUDA_ENTRY STV_DEFAULT"
_Z18norm_vector_kernelPKfiPf:
.text._Z18norm_vector_kernelPKfiPf:
        /* <DEDUP_REMOVED lines=15> */
[----:B--2---:R-:W0:Y:S01]  /*00f0*/  F2I.TRUNC.NTZ R7, R0 ;  /* 0x0000000000077305 */ /* 0x004e22000020f100 */
[----:B---3--:R-:W-:Y:S01]  /*0100*/  FMUL R9, R6, R6 ;  /* 0x0000000606097220 */ /* 0x008fe20000400000 */
[----:B0-----:R-:W-:-:S05]  /*0110*/  IMAD.WIDE R4, R7, 0x4, R4 ;  /* 0x0000000407047825 */ /* 0x001fca00078e0204 */
[----:B------:R-:W-:Y:S01]  /*0120*/  REDG.E.ADD.F32.FTZ.RN.STRONG.GPU desc[UR4][R4.64+-0x4], R9 ;  /* 0xfffffc09040079a6 */ /* 0x000fe2000c12f304 */
[----:B------:R-:W-:Y:S05]  /*0130*/  EXIT ;  /* 0x000000000000794d */ /* 0x000fea0003800000 */
.L_x_7:
        /* <DEDUP_REMOVED lines=12> */
.L_x_20:


//--------------------- .text._Z18dot_product_kernelPKfS0_iPf --------------------------
	.section	.text._Z18dot_product_kernelPKfS0_iPf,"ax",@progbits
	.align	128
        .global         _Z18dot_product_kernelPKfS0_iPf
        .type           _Z18dot_product_kernelPKfS0_iPf,@function
        .size           _Z18dot_product_kernelPKfS0_iPf,(.L_x_21 - _Z18dot_product_kernelPKfS0_iPf)
        .other          _Z18dot_product_kernelPKfS0_iPf,@"STO_CUDA_ENTRY STV_DEFAULT"
_Z18dot_product_kernelPKfS0_iPf:
.text._Z18dot_product_kernelPKfS0_iPf:
        /* <DEDUP_REMOVED lines=20> */
[----:B------:R-:W3:Y:S01]  /*0140*/  LDG.E R8, desc[UR4][R2.64+0x8] ;  /* 0x0000080402087981 */ /* 0x000ee2000c1e1900 */
[----:B--2---:R-:W0:Y:S01]  /*0150*/  F2I.TRUNC.NTZ R9, R0 ;  /* 0x0000000000097305 */ /* 0x004e22000020f100 */
[----:B---3--:R-:W-:Y:S01]  /*0160*/  FMUL R11, R8, R7 ;  /* 0x00000007080b7220 */ /* 0x008fe20000400000 */
[----:B0-----:R-:W-:-:S05]  /*0170*/  IMAD.WIDE R4, R9, 0x4, R4 ;  /* 0x0000000409047825 */ /* 0x001fca00078e0204 */
[----:B------:R-:W-:Y:S01]  /*0180*/  REDG.E.ADD.F32.FTZ.RN.STRONG.GPU desc[UR4][R4.64+-0x4], R11 ;  /* 0xfffffc0b040079a6 */ /* 0x000fe2000c12f304 */
[----:B------:R-:W-:Y:S05]  /*0190*/  EXIT ;  /* 0x000000000000794d */ /* 0x000fea0003800000 */
.L_x_8:
        /* <DEDUP_REMOVED lines=14> */
.L_x_21:


//--------------------- .text._Z25euclidian_distance_kernelPKfS0_iPfPi --------------------------
	.section	.text._Z25euclidian_distance_kernelPKfS0_iPfPi,"ax",@progbits
	.align	128
        .global         _Z25euclidian_distance_kernelPKfS0_iPfPi
        .type           _Z25euclidian_distance_kernelPKfS0_iPfPi,@function
        .size           _Z25euclidian_distance_kernelPKfS0_iPfPi,(.L_x_16 - _Z25euclidian_distance_kernelPKfS0_iPfPi)
        .other          _Z25euclidian_distance_kernelPKfS0_iPfPi,@"STO_CUDA_ENTRY STV_DEFAULT"
_Z25euclidian_distance_kernelPKfS0_iPfPi:
.text._Z25euclidian_distance_kernelPKfS0_iPfPi:
        /* <DEDUP_REMOVED lines=19> */
[----:B------:R-:W2:Y:S04]  /*0130*/  LDG.E R2, desc[UR4][R4.64+0x8] ;  /* 0x0000080404027981 */ /* 0x000ea8000c1e1900 */
[----:B------:R-:W3:Y:S01]  /*0140*/  LDG.E R0, desc[UR4][R4.64] ;  /* 0x0000000404007981 */ /* 0x000ee2000c1e1900 */
[----:B------:R-:W-:Y:S01]  /*0150*/  BSSY.RECONVERGENT B0, `(.L_x_9) ;  /* 0x0000007000007945 */ /* 0x000fe20003800200 */
[----:B--2---:R-:W-:Y:S01]  /*0160*/  FADD R2, R2, -R11 ;  /* 0x8000000b02027221 */ /* 0x004fe20000000000 */
[----:B---3--:R1:W0:Y:S08]  /*0170*/  F2I.TRUNC.NTZ R3, R0 ;  /* 0x0000000000037305 */ /* 0x008230000020f100 */
[----:B------:R2:W3:Y:S01]  /*0180*/  F2F.F64.F32 R6, R2 ;  /* 0x0000000200067310 */ /* 0x0004e20000201800 */
[----:B-1----:R-:W-:Y:S01]  /*0190*/  MOV R0, 0x1c0 ;  /* 0x000001c000007802 */ /* 0x002fe20000000f00 */
[----:B0-----:R-:W-:-:S07]  /*01a0*/  IMAD.WIDE R8, R3, 0x4, R8 ;  /* 0x0000000403087825 */ /* 0x001fce00078e0208 */
[----:B--23--:R-:W-:Y:S05]  /*01b0*/  CALL.REL.NOINC `($_Z25euclidian_distance_kernelPKfS0_iPfPi$__internal_accurate_pow) ;  /* 0x0000000000707944 */ /* 0x00cfea0003c00000 */
[----:B------:R-:W-:Y:S05]  /*01c0*/  BSYNC.RECONVERGENT B0 ;  /* 0x0000000000007941 */ /* 0x000fea0003800200 */
.L_x_9:
        /* <DEDUP_REMOVED lines=15> */
.L_x_11:
[----:B------:R-:W-:Y:S05]  /*02c0*/  BSYNC.RECONVERGENT B0 ;  /* 0x0000000000007941 */ /* 0x000fea0003800200 */
.L_x_10:
[----:B------:R-:W0:Y:S01]  /*02d0*/  F2F.F32.F64 R10, R10 ;  /* 0x0000000a000a7310 */ /* 0x000e220000301000 */
[----:B------:R-:W-:Y:S02]  /*02e0*/  FSETP.NEU.AND P0, PT, R2, 1, PT ;  /* 0x3f8000000200780b */ /* 0x000fe40003f0d000 */
[----:B------:R-:W1:Y:S02]  /*02f0*/  LDC.64 R2, c[0x0][0x3a0] ;  /* 0x0000e800ff027b82 */ /* 0x000e640000000a00 */
[----:B0-----:R-:W-:-:S05]  /*0300*/  FSEL R7, R10, 1, P0 ;  /* 0x3f8000000a077808 */ /* 0x001fca0000000000 */
[----:B------:R-:W-:Y:S04]  /*0310*/  REDG.E.ADD.F32.FTZ.RN.STRONG.GPU desc[UR4][R8.64+-0x4], R7 ;  /* 0xfffffc07080079a6 */ /* 0x000fe8000c12f304 */
[----:B------:R-:W2:Y:S01]  /*0320*/  LDG.E R4, desc[UR4][R4.64] ;  /* 0x0000000404047981 */ /* 0x000ea2000c1e1900 */
[----:B------:R-:W-:Y:S01]  /*0330*/  IMAD.MOV.U32 R15, RZ, RZ, 0x1 ;  /* 0x00000001ff0f7424 */ /* 0x000fe200078e00ff */
[----:B--2---:R-:W1:Y:S02]  /*0340*/  F2I.TRUNC.NTZ R13, R4 ;  /* 0x00000004000d7305 */ /* 0x004e64000020f100 */
[----:B-1----:R-:W-:-:S05]  /*0350*/  IMAD.WIDE R2, R13, 0x4, R2 ;  /* 0x000000040d027825 */ /* 0x002fca00078e0202 */
[----:B------:R-:W-:Y:S01]  /*0360*/  REDG.E.ADD.STRONG.GPU desc[UR4][R2.64+-0x4], R15 ;  /* 0xfffffc0f0200798e */ /* 0x000fe2000c12e104 */
[----:B------:R-:W-:Y:S05]  /*0370*/  EXIT ;  /* 0x000000000000794d */ /* 0x000fea0003800000 */
        .type           $_Z25euclidian_distance_kernelPKfS0_iPfPi$__internal_accurate_pow,@function
        .size           $_Z25euclidian_distance_kernelPKfS0_iPfPi$__internal_accurate_pow,(.L_x_16 - $_Z25euclidian_distance_kernelPKfS0_iPfPi$__internal_accurate_pow)
$_Z25euclidian_distance_kernelPKfS0_iPfPi$__internal_accurate_pow:
        /* <DEDUP_REMOVED lines=8> */
[----:B------:R-:W-:Y:S01]  /*0400*/  ISETP.GT.U32.AND P0, PT, R27, 0xfffff, PT ;  /* 0x000fffff1b00780c */ /* 0x000fe20003f04070 */
[----:B------:R-:W-:Y:S01]  /*0410*/  IMAD.MOV.U32 R10, RZ, RZ, R26 ;  /* 0x000000ffff0a7224 */ /* 0x000fe200078e001a */
[----:B------:R-:W-:-:S11]  /*0420*/  MOV R3, R27 ;  /* 0x0000001b00037202 */ /* 0x000fd60000000f00 */
[----:B------:R-:W-:-:S10]  /*0430*/  @!P0 DMUL R16, R26, 1.80143985094819840000e+16 ;  /* 0x435000001a108828 */ /* 0x000fd40000000000 */
[----:B------:R-:W-:Y:S02]  /*0440*/  @!P0 IMAD.MOV.U32 R3, RZ, RZ, R17 ;  /* 0x000000ffff038224 */ /* 0x000fe400078e0011 */
[----:B------:R-:W-:-:S03]  /*0450*/  @!P0 IMAD.MOV.U32 R10, RZ, RZ, R16 ;  /* 0x000000ffff0a8224 */ /* 0x000fc600078e0010 */
[----:B------:R-:W-:-:S04]  /*0460*/  LOP3.LUT R3, R3, 0x800fffff, RZ, 0xc0, !PT ;  /* 0x800fffff03037812 */ /* 0x000fc800078ec0ff */
[----:B------:R-:W-:-:S04]  /*0470*/  LOP3.LUT R11, R3, 0x3ff00000, RZ, 0xfc, !PT ;  /* 0x3ff00000030b7812 */ /* 0x000fc800078efcff */
[----:B------:R-:W-:-:S13]  /*0480*/  ISETP.GE.U32.AND P1, PT, R11, 0x3ff6a09f, PT ;  /* 0x3ff6a09f0b00780c */ /* 0x000fda0003f26070 */
[----:B------:R-:W-:-:S05]  /*0490*/  @P1 VIADD R3, R11, 0xfff00000 ;  /* 0xfff000000b031836 */ /* 0x000fca0000000000 */
[----:B------:R-:W-:Y:S02]  /*04a0*/  @P1 MOV R11, R3 ;  /* 0x00000003000b1202 */ /* 0x000fe40000000f00 */
[----:B------:R-:W-:Y:S02]  /*04b0*/  SHF.R.U32.HI R3, RZ, 0x14, R27 ;  /* 0x00000014ff037819 */ /* 0x000fe4000001161b */
[----:B------:R-:W-:Y:S02]  /*04c0*/  @!P0 LEA.HI R3, R17, 0xffffffca, RZ, 0xc ;  /* 0xffffffca11038811 */ /* 0x000fe400078f60ff */
        /* <DEDUP_REMOVED lines=20> */
[----:B------:R-:W-:-:S05]  /*0610*/  DFMA R10, R10, -R14, R22 ;  /* 0x8000000e0a0a722b */ /* 0x000fca0000000016 */
[----:B------:R-:W-:Y:S01]  /*0620*/  DFMA R18, R24, R18, UR6 ;  /* 0x0000000618127e2b */ /* 0x000fe20008000012 */
[----:B------:R-:W-:Y:S01]  /*0630*/  UMOV UR6, 0x9242b910 ;  /* 0x9242b91000067882 */ /* 0x000fe20000000000 */
[----:B------:R-:W-:Y:S01]  /*0640*/  UMOV UR7, 0x3f624924 ;  /* 0x3f62492400077882 */ /* 0x000fe20000000000 */
[----:B------:R-:W-:Y:S02]  /*0650*/  DMUL R10, R12, R10 ;  /* 0x0000000a0c0a7228 */ /* 0x000fe40000000000 */
[----:B------:R-:W-:-:S03]  /*0660*/  DMUL R12, R14, R14 ;  /* 0x0000000e0e0c7228 */ /* 0x000fc60000000000 */
[----:B------:R-:W-:Y:S01]  /*0670*/  DFMA R18, R24, R18, UR6 ;  /* 0x0000000618127e2b */ /* 0x000fe20008000012 */
[----:B------:R-:W-:Y:S01]  /*0680*/  UMOV UR6, 0x99999dfb ;  /* 0x99999dfb00067882 */ /* 0x000fe20000000000 */
[----:B------:R-:W-:-:S06]  /*0690*/  UMOV UR7, 0x3f899999 ;  /* 0x3f89999900077882 */ /* 0x000fcc0000000000 */
        /* <DEDUP_REMOVED lines=8> */
[----:B------:R-:W-:Y:S01]  /*0720*/  DFMA R22, R14, R14, -R12 ;  /* 0x0000000e0e16722b */ /* 0x000fe2000000080c */
[----:B------:R-:W-:Y:S01]  /*0730*/  VIADD R21, R11, 0x100000 ;  /* 0x001000000b157836 */ /* 0x000fe20000000000 */
[----:B------:R-:W-:-:S04]  /*0740*/  MOV R20, R10 ;  /* 0x0000000a00147202 */ /* 0x000fc80000000f00 */
[----:B------:R-:W-:Y:S01]  /*0750*/  DADD R24, R24, -UR6 ;  /* 0x8000000618187e29 */ /* 0x000fe20008000000 */
[----:B------:R-:W-:Y:S01]  /*0760*/  UMOV UR6, 0x80000000 ;  /* 0x8000000000067882 */ /* 0x000fe20000000000 */
[C---:B------:R-:W-:Y:S01]  /*0770*/  DFMA R22, R14.reuse, R20, R22 ;  /* 0x000000140e16722b */ /* 0x040fe20000000016 */
[----:B------:R-:W-:Y:S01]  /*0780*/  UMOV UR7, 0x43300000 ;  /* 0x4330000000077882 */ /* 0x000fe20000000000 */
[----:B------:R-:W-:-:S08]  /*0790*/  DMUL R20, R14, R12 ;  /* 0x0000000c0e147228 */ /* 0x000fd00000000000 */
        /* <DEDUP_REMOVED lines=16> */
[----:B------:R-:W-:Y:S01]  /*08a0*/  DADD R14, R18, R14 ;  /* 0x00000000120e7229 */ /* 0x000fe2000000000e */
[C---:B------:R-:W-:Y:S02]  /*08b0*/  VIADD R18, R3.reuse, 0xfffffc01 ;  /* 0xfffffc0103127836 */ /* 0x040fe40000000000 */
[----:B------:R-:W-:-:S05]  /*08c0*/  @P1 VIADD R18, R3, 0xfffffc02 ;  /* 0xfffffc0203121836 */ /* 0x000fca0000000000 */
        /* <DEDUP_REMOVED lines=70> */
[----:B------:R-:W-:Y:S02]  /*0d30*/  @!P1 LEA.HI R3, R14, R14, RZ, 0x1 ;  /* 0x0000000e0e039211 */ /* 0x000fe400078f08ff */
[----:B------:R-:W-:Y:S02]  /*0d40*/  FSEL R11, R11, RZ, P0 ;  /* 0x000000ff0b0b7208 */ /* 0x000fe40000000000 */
[----:B------:R-:W-:-:S05]  /*0d50*/  @!P1 SHF.R.S32.HI R3, RZ, 0x1, R3 ;  /* 0x00000001ff039819 */ /* 0x000fca0000011403 */
[----:B------:R-:W-:Y:S02]  /*0d60*/  @!P1 IMAD.IADD R12, R14, 0x1, -R3 ;  /* 0x000000010e0c9824 */ /* 0x000fe400078e0a03 */
[----:B------:R-:W-:-:S03]  /*0d70*/  @!P1 IMAD R19, R3, 0x100000, R19 ;  /* 0x0010000003139824 */ /* 0x000fc600078e0213 */
[----:B------:R-:W-:Y:S02]  /*0d80*/  @!P1 LEA R13, R12, 0x3ff00000, 0x14 ;  /* 0x3ff000000c0d9811 */ /* 0x000fe400078ea0ff */
[----:B------:R-:W-:-:S06]  /*0d90*/  @!P1 MOV R12, RZ ;  /* 0x000000ff000c9202 */ /* 0x000fcc0000000f00 */
[----:B------:R-:W-:-:S11]  /*0da0*/  @!P1 DMUL R10, R18, R12 ;  /* 0x0000000c120a9228 */ /* 0x000fd60000000000 */
.L_x_12:
[----:B------:R-:W-:Y:S02]  /*0db0*/  DFMA R16, R16, R10, R10 ;  /* 0x0000000a1010722b */ /* 0x000fe4000000000a */
[----:B------:R-:W-:-:S08]  /*0dc0*/  DSETP.NEU.AND P0, PT, |R10|, +INF , PT ;  /* 0x7ff000000a00742a */ /* 0x000fd00003f0d200 */
[----:B------:R-:W-:Y:S01]  /*0dd0*/  FSEL R3, R10, R16, !P0 ;  /* 0x000000100a037208 */ /* 0x000fe20004000000 */
[----:B------:R-:W-:Y:S01]  /*0de0*/  IMAD.MOV.U32 R10, RZ, RZ, R0 ;  /* 0x000000ffff0a7224 */ /* 0x000fe200078e0000 */
[----:B------:R-:W-:Y:S01]  /*0df0*/  FSEL R16, R11, R17, !P0 ;  /* 0x000000110b107208 */ /* 0x000fe20004000000 */
[----:B------:R-:W-:-:S04]  /*0e00*/  IMAD.MOV.U32 R11, RZ, RZ, 0x0 ;  /* 0x00000000ff0b7424 */ /* 0x000fc800078e00ff */
[----:B------:R-:W-:Y:S05]  /*0e10*/  RET.REL.NODEC R10 `(_Z25euclidian_distance_kernelPKfS0_iPfPi) ;  /* 0xfffffff00a787950 */ /* 0x000fea0003c3ffff */
.L_x_13:
        /* <DEDUP_REMOVED lines=14> */
.L_x_16:


//--------------------- .text._Z25manhattan_distance_kernelPKfS0_iPfPi --------------------------
	.section	.text._Z25manhattan_distance_kernelPKfS0_iPfPi,"ax",@progbits
	.align	128
        .global         _Z25manhattan_distance_kernelPKfS0_iPfPi
        .type           _Z25manhattan_distance_kernelPKfS0_iPfPi,@function
        .size           _Z25manhattan_distance_kernelPKfS0_iPfPi,(.L_x_23 - _Z25manhattan_distance_kernelPKfS0_iPfPi)
        .other          _Z25manhattan_distance_kernelPKfS0_iPfPi,@"STO_CUDA_ENTRY STV_DEFAULT"
_Z25manhattan_distance_kernelPKfS0_iPfPi:
.text._Z25manhattan_distance_kernelPKfS0_iPfPi:
        /* <DEDUP_REMOVED lines=22> */
[----:B---3--:R-:W-:-:S04]  /*0160*/  FADD R8, R8, -R7 ;  /* 0x8000000708087221 */ /* 0x008fc80000000000 */
[----:B------:R-:W-:Y:S01]  /*0170*/  FADD R13, |R8|, -RZ ;  /* 0x800000ff080d7221 */ /* 0x000fe20000000200 */
[----:B0-----:R-:W-:Y:S02]  /*0180*/  IMAD.WIDE R4, R9, 0x4, R4 ;  /* 0x0000000409047825 */ /* 0x001fe400078e0204 */
[----:B------:R-:W0:Y:S03]  /*0190*/  LDC.64 R8, c[0x0][0x3a0] ;  /* 0x0000e800ff087b82 */ /* 0x000e260000000a00 */
[----:B------:R-:W-:Y:S04]  /*01a0*/  REDG.E.ADD.F32.FTZ.RN.STRONG.GPU desc[UR4][R4.64+-0x4], R13 ;  /* 0xfffffc0d040079a6 */ /* 0x000fe8000c12f304 */
[----:B------:R-:W2:Y:S01]  /*01b0*/  LDG.E R10, desc[UR4][R2.64] ;  /* 0x00000004020a7981 */ /* 0x000ea2000c1e1900 */
[----:B------:R-:W-:Y:S01]  /*01c0*/  HFMA2 R15, -RZ, RZ, 0, 5.9604644775390625e-08 ;  /* 0x00000001ff0f7431 */ /* 0x000fe200000001ff */
[----:B--2---:R-:W0:Y:S02]  /*01d0*/  F2I.TRUNC.NTZ R11, R10 ;  /* 0x0000000a000b7305 */ /* 0x004e24000020f100 */
[----:B0-----:R-:W-:-:S05]  /*01e0*/  IMAD.WIDE R6, R11, 0x4, R8 ;  /* 0x000000040b067825 */ /* 0x001fca00078e0208 */
[----:B------:R-:W-:Y:S01]  /*01f0*/  REDG.E.ADD.STRONG.GPU desc[UR4][R6.64+-0x4], R15 ;  /* 0xfffffc0f0600798e */ /* 0x000fe2000c12e104 */
[----:B------:R-:W-:Y:S05]  /*0200*/  EXIT ;  /* 0x000000000000794d */ /* 0x000fea0003800000 */
.L_x_14:
        /* <DEDUP_REMOVED lines=15> */
.L_x_23:


//--------------------- .nv.shared.reserved.0     --------------------------
	.section	.nv.shared.reserved.0,"aw",@nobits
	.weak		__nv_reservedSMEM_offset_0_alias
	.size		__nv_reservedSMEM_offset_0_alias, 0, 64
	.other		__nv_reservedSMEM_offset_0_alias,@"STO_CUDA_RESERVED_SHARED STV_DEFAULT"
__nv_reservedSMEM_offset_0_alias:
	.zero		0
	.zero		64


//--------------------- .nv.constant0._Z12media_kernelPKfiPfS1_ --------------------------
	.section	.nv.constant0._Z12media_kernelPKfiPfS1_,"a",@progbits
	.sectionflags	@""
	.align	4
.nv.constant0._Z12media_kernelPKfiPfS1_:
	.zero		928


//--------------------- .nv.constant0._Z17covarianza_kernelPKfS0_iPfS1_ --------------------------
	.section	.nv.constant0._Z17covarianza_kernelPKfS0_iPfS1_,"a",@progbits
	.sectionflags	@""
	.align	4
.nv.constant0._Z17covarianza_kernelPKfS0_iPfS1_:
	.zero		936


//--------------------- .nv.constant0._Z15varianza_kernelPKfPfiS1_ --------------------------
	.section	.nv.constant0._Z15varianza_kernelPKfPfiS1_,"a",@progbits
	.sectionflags	@""
	.align	4
.nv.constant0._Z15varianza_kernelPKfPfiS1_:
	.zero		928


//--------------------- .nv.constant0._Z18norm_vector_kernelPKfiPf --------------------------
	.section	.nv.constant0._Z18norm_vector_kernelPKfiPf,"a",@progbits
	.sectionflags	@""
	.align	4
.nv.constant0._Z18norm_vector_kernelPKfiPf:
	.zero		920


//--------------------- .nv.constant0._Z18dot_product_kernelPKfS0_iPf --------------------------
	.section	.nv.constant0._Z18dot_product_kernelPKfS0_iPf,"a",@progbits
	.sectionflags	@""
	.align	4
.nv.constant0._Z18dot_product_kernelPKfS0_iPf:
	.zero		928


//--------------------- .nv.constant0._Z25euclidian_distance_kernelPKfS0_iPfPi --------------------------
	.section	.nv.constant0._Z25euclidian_distance_kernelPKfS0_iPfPi,"a",@progbits
	.sectionflags	@""
	.align	4
.nv.constant0._Z25euclidian_distance_kernelPKfS0_iPfPi:
	.zero		936


//--------------------- .nv.constant0._Z25manhattan_distance_kernelPKfS0_iPfPi --------------------------
	.section	.nv.constant0._Z25manhattan_distance_kernelPKfS0_iPfPi,"a",@progbits
	.sectionflags	@""
	.align	4
.nv.constant0._Z25manhattan_distance_kernelPKfS0_iPfPi:
	.zero		936


//--------------------- SYMBOLS --------------------------

	.type		.nv.reservedSmem.offset0,@object
	.size		.nv.reservedSmem.offset0,0x4
